//
// Generated by NVIDIA NVVM Compiler
//
// Compiler Build ID: CL-36424714
// Cuda compilation tools, release 13.0, V13.0.88
// Based on NVVM 20.0.0
//

.version 9.0
.target sm_100
.address_size 64

	// .globl	_ZN8physgrad18zero_memory_kernelEPfi
.extern .shared .align 16 .b8 _ZN8physgrad5sdataE[];

.visible .entry _ZN8physgrad18zero_memory_kernelEPfi(
	.param .u64 .ptr .align 1 _ZN8physgrad18zero_memory_kernelEPfi_param_0,
	.param .u32 _ZN8physgrad18zero_memory_kernelEPfi_param_1
)
{
	.reg .pred 	%p<2>;
	.reg .b32 	%r<7>;
	.reg .b64 	%rd<5>;

	ld.param.u64 	%rd1, [_ZN8physgrad18zero_memory_kernelEPfi_param_0];
	ld.param.u32 	%r2, [_ZN8physgrad18zero_memory_kernelEPfi_param_1];
	mov.u32 	%r3, %ctaid.x;
	mov.u32 	%r4, %ntid.x;
	mov.u32 	%r5, %tid.x;
	mad.lo.s32 	%r1, %r3, %r4, %r5;
	setp.ge.s32 	%p1, %r1, %r2;
	@%p1 bra 	$L__BB0_2;
	cvta.to.global.u64 	%rd2, %rd1;
	mul.wide.s32 	%rd3, %r1, 4;
	add.s64 	%rd4, %rd2, %rd3;
	mov.b32 	%r6, 0;
	st.global.u32 	[%rd4], %r6;
$L__BB0_2:
	ret;

}
	// .globl	_ZN8physgrad17set_memory_kernelEPffi
.visible .entry _ZN8physgrad17set_memory_kernelEPffi(
	.param .u64 .ptr .align 1 _ZN8physgrad17set_memory_kernelEPffi_param_0,
	.param .f32 _ZN8physgrad17set_memory_kernelEPffi_param_1,
	.param .u32 _ZN8physgrad17set_memory_kernelEPffi_param_2
)
{
	.reg .pred 	%p<2>;
	.reg .b32 	%r<6>;
	.reg .b32 	%f<2>;
	.reg .b64 	%rd<5>;

	ld.param.u64 	%rd1, [_ZN8physgrad17set_memory_kernelEPffi_param_0];
	ld.param.f32 	%f1, [_ZN8physgrad17set_memory_kernelEPffi_param_1];
	ld.param.u32 	%r2, [_ZN8physgrad17set_memory_kernelEPffi_param_2];
	mov.u32 	%r3, %ctaid.x;
	mov.u32 	%r4, %ntid.x;
	mov.u32 	%r5, %tid.x;
	mad.lo.s32 	%r1, %r3, %r4, %r5;
	setp.ge.s32 	%p1, %r1, %r2;
	@%p1 bra 	$L__BB1_2;
	cvta.to.global.u64 	%rd2, %rd1;
	mul.wide.s32 	%rd3, %r1, 4;
	add.s64 	%rd4, %rd2, %rd3;
	st.global.f32 	[%rd4], %f1;
$L__BB1_2:
	ret;

}
	// .globl	_ZN8physgrad18copy_memory_kernelEPKfPfi
.visible .entry _ZN8physgrad18copy_memory_kernelEPKfPfi(
	.param .u64 .ptr .align 1 _ZN8physgrad18copy_memory_kernelEPKfPfi_param_0,
	.param .u64 .ptr .align 1 _ZN8physgrad18copy_memory_kernelEPKfPfi_param_1,
	.param .u32 _ZN8physgrad18copy_memory_kernelEPKfPfi_param_2
)
{
	.reg .pred 	%p<2>;
	.reg .b32 	%r<6>;
	.reg .b32 	%f<2>;
	.reg .b64 	%rd<8>;

	ld.param.u64 	%rd1, [_ZN8physgrad18copy_memory_kernelEPKfPfi_param_0];
	ld.param.u64 	%rd2, [_ZN8physgrad18copy_memory_kernelEPKfPfi_param_1];
	ld.param.u32 	%r2, [_ZN8physgrad18copy_memory_kernelEPKfPfi_param_2];
	mov.u32 	%r3, %ctaid.x;
	mov.u32 	%r4, %ntid.x;
	mov.u32 	%r5, %tid.x;
	mad.lo.s32 	%r1, %r3, %r4, %r5;
	setp.ge.s32 	%p1, %r1, %r2;
	@%p1 bra 	$L__BB2_2;
	cvta.to.global.u64 	%rd3, %rd1;
	cvta.to.global.u64 	%rd4, %rd2;
	mul.wide.s32 	%rd5, %r1, 4;
	add.s64 	%rd6, %rd3, %rd5;
	ld.global.nc.f32 	%f1, [%rd6];
	add.s64 	%rd7, %rd4, %rd5;
	st.global.f32 	[%rd7], %f1;
$L__BB2_2:
	ret;

}
	// .globl	_ZN8physgrad13gather_kernelEPKfPfPKii
.visible .entry _ZN8physgrad13gather_kernelEPKfPfPKii(
	.param .u64 .ptr .align 1 _ZN8physgrad13gather_kernelEPKfPfPKii_param_0,
	.param .u64 .ptr .align 1 _ZN8physgrad13gather_kernelEPKfPfPKii_param_1,
	.param .u64 .ptr .align 1 _ZN8physgrad13gather_kernelEPKfPfPKii_param_2,
	.param .u32 _ZN8physgrad13gather_kernelEPKfPfPKii_param_3
)
{
	.reg .pred 	%p<2>;
	.reg .b32 	%r<7>;
	.reg .b32 	%f<2>;
	.reg .b64 	%rd<12>;

	ld.param.u64 	%rd1, [_ZN8physgrad13gather_kernelEPKfPfPKii_param_0];
	ld.param.u64 	%rd2, [_ZN8physgrad13gather_kernelEPKfPfPKii_param_1];
	ld.param.u64 	%rd3, [_ZN8physgrad13gather_kernelEPKfPfPKii_param_2];
	ld.param.u32 	%r2, [_ZN8physgrad13gather_kernelEPKfPfPKii_param_3];
	mov.u32 	%r3, %ctaid.x;
	mov.u32 	%r4, %ntid.x;
	mov.u32 	%r5, %tid.x;
	mad.lo.s32 	%r1, %r3, %r4, %r5;
	setp.ge.s32 	%p1, %r1, %r2;
	@%p1 bra 	$L__BB3_2;
	cvta.to.global.u64 	%rd4, %rd3;
	cvta.to.global.u64 	%rd5, %rd1;
	cvta.to.global.u64 	%rd6, %rd2;
	mul.wide.s32 	%rd7, %r1, 4;
	add.s64 	%rd8, %rd4, %rd7;
	ld.global.nc.u32 	%r6, [%rd8];
	mul.wide.s32 	%rd9, %r6, 4;
	add.s64 	%rd10, %rd5, %rd9;
	ld.global.nc.f32 	%f1, [%rd10];
	add.s64 	%rd11, %rd6, %rd7;
	st.global.f32 	[%rd11], %f1;
$L__BB3_2:
	ret;

}
	// .globl	_ZN8physgrad14scatter_kernelEPKfPfPKii
.visible .entry _ZN8physgrad14scatter_kernelEPKfPfPKii(
	.param .u64 .ptr .align 1 _ZN8physgrad14scatter_kernelEPKfPfPKii_param_0,
	.param .u64 .ptr .align 1 _ZN8physgrad14scatter_kernelEPKfPfPKii_param_1,
	.param .u64 .ptr .align 1 _ZN8physgrad14scatter_kernelEPKfPfPKii_param_2,
	.param .u32 _ZN8physgrad14scatter_kernelEPKfPfPKii_param_3
)
{
	.reg .pred 	%p<2>;
	.reg .b32 	%r<7>;
	.reg .b32 	%f<2>;
	.reg .b64 	%rd<12>;

	ld.param.u64 	%rd1, [_ZN8physgrad14scatter_kernelEPKfPfPKii_param_0];
	ld.param.u64 	%rd2, [_ZN8physgrad14scatter_kernelEPKfPfPKii_param_1];
	ld.param.u64 	%rd3, [_ZN8physgrad14scatter_kernelEPKfPfPKii_param_2];
	ld.param.u32 	%r2, [_ZN8physgrad14scatter_kernelEPKfPfPKii_param_3];
	mov.u32 	%r3, %ctaid.x;
	mov.u32 	%r4, %ntid.x;
	mov.u32 	%r5, %tid.x;
	mad.lo.s32 	%r1, %r3, %r4, %r5;
	setp.ge.s32 	%p1, %r1, %r2;
	@%p1 bra 	$L__BB4_2;
	cvta.to.global.u64 	%rd4, %rd1;
	cvta.to.global.u64 	%rd5, %rd3;
	cvta.to.global.u64 	%rd6, %rd2;
	mul.wide.s32 	%rd7, %r1, 4;
	add.s64 	%rd8, %rd4, %rd7;
	ld.global.nc.f32 	%f1, [%rd8];
	add.s64 	%rd9, %rd5, %rd7;
	ld.global.nc.u32 	%r6, [%rd9];
	mul.wide.s32 	%rd10, %r6, 4;
	add.s64 	%rd11, %rd6, %rd10;
	st.global.f32 	[%rd11], %f1;
$L__BB4_2:
	ret;

}
	// .globl	_ZN8physgrad22compress_sparse_kernelEPKfPfPiS3_fi
.visible .entry _ZN8physgrad22compress_sparse_kernelEPKfPfPiS3_fi(
	.param .u64 .ptr .align 1 _ZN8physgrad22compress_sparse_kernelEPKfPfPiS3_fi_param_0,
	.param .u64 .ptr .align 1 _ZN8physgrad22compress_sparse_kernelEPKfPfPiS3_fi_param_1,
	.param .u64 .ptr .align 1 _ZN8physgrad22compress_sparse_kernelEPKfPfPiS3_fi_param_2,
	.param .u64 .ptr .align 1 _ZN8physgrad22compress_sparse_kernelEPKfPfPiS3_fi_param_3,
	.param .f32 _ZN8physgrad22compress_sparse_kernelEPKfPfPiS3_fi_param_4,
	.param .u32 _ZN8physgrad22compress_sparse_kernelEPKfPfPiS3_fi_param_5
)
{
	.reg .pred 	%p<3>;
	.reg .b32 	%r<7>;
	.reg .b32 	%f<4>;
	.reg .b64 	%rd<14>;

	ld.param.u64 	%rd1, [_ZN8physgrad22compress_sparse_kernelEPKfPfPiS3_fi_param_0];
	ld.param.u64 	%rd2, [_ZN8physgrad22compress_sparse_kernelEPKfPfPiS3_fi_param_1];
	ld.param.u64 	%rd3, [_ZN8physgrad22compress_sparse_kernelEPKfPfPiS3_fi_param_2];
	ld.param.u64 	%rd4, [_ZN8physgrad22compress_sparse_kernelEPKfPfPiS3_fi_param_3];
	ld.param.f32 	%f2, [_ZN8physgrad22compress_sparse_kernelEPKfPfPiS3_fi_param_4];
	ld.param.u32 	%r2, [_ZN8physgrad22compress_sparse_kernelEPKfPfPiS3_fi_param_5];
	mov.u32 	%r3, %ctaid.x;
	mov.u32 	%r4, %ntid.x;
	mov.u32 	%r5, %tid.x;
	mad.lo.s32 	%r1, %r3, %r4, %r5;
	setp.ge.s32 	%p1, %r1, %r2;
	@%p1 bra 	$L__BB5_3;
	cvta.to.global.u64 	%rd5, %rd1;
	mul.wide.s32 	%rd6, %r1, 4;
	add.s64 	%rd7, %rd5, %rd6;
	ld.global.nc.f32 	%f1, [%rd7];
	abs.f32 	%f3, %f1;
	setp.leu.f32 	%p2, %f3, %f2;
	@%p2 bra 	$L__BB5_3;
	cvta.to.global.u64 	%rd8, %rd4;
	atom.global.add.u32 	%r6, [%rd8], 1;
	cvta.to.global.u64 	%rd9, %rd2;
	mul.wide.s32 	%rd10, %r6, 4;
	add.s64 	%rd11, %rd9, %rd10;
	st.global.f32 	[%rd11], %f1;
	cvta.to.global.u64 	%rd12, %rd3;
	add.s64 	%rd13, %rd12, %rd10;
	st.global.u32 	[%rd13], %r1;
$L__BB5_3:
	ret;

}
	// .globl	_ZN8physgrad24decompress_sparse_kernelEPKfPKiPfii
.visible .entry _ZN8physgrad24decompress_sparse_kernelEPKfPKiPfii(
	.param .u64 .ptr .align 1 _ZN8physgrad24decompress_sparse_kernelEPKfPKiPfii_param_0,
	.param .u64 .ptr .align 1 _ZN8physgrad24decompress_sparse_kernelEPKfPKiPfii_param_1,
	.param .u64 .ptr .align 1 _ZN8physgrad24decompress_sparse_kernelEPKfPKiPfii_param_2,
	.param .u32 _ZN8physgrad24decompress_sparse_kernelEPKfPKiPfii_param_3,
	.param .u32 _ZN8physgrad24decompress_sparse_kernelEPKfPKiPfii_param_4
)
{
	.reg .pred 	%p<3>;
	.reg .b32 	%r<9>;
	.reg .b32 	%f<2>;
	.reg .b64 	%rd<14>;

	ld.param.u64 	%rd2, [_ZN8physgrad24decompress_sparse_kernelEPKfPKiPfii_param_0];
	ld.param.u64 	%rd3, [_ZN8physgrad24decompress_sparse_kernelEPKfPKiPfii_param_1];
	ld.param.u64 	%rd4, [_ZN8physgrad24decompress_sparse_kernelEPKfPKiPfii_param_2];
	ld.param.u32 	%r2, [_ZN8physgrad24decompress_sparse_kernelEPKfPKiPfii_param_3];
	ld.param.u32 	%r3, [_ZN8physgrad24decompress_sparse_kernelEPKfPKiPfii_param_4];
	cvta.to.global.u64 	%rd1, %rd4;
	mov.u32 	%r4, %ctaid.x;
	mov.u32 	%r5, %ntid.x;
	mov.u32 	%r6, %tid.x;
	mad.lo.s32 	%r1, %r4, %r5, %r6;
	setp.ge.s32 	%p1, %r1, %r3;
	@%p1 bra 	$L__BB6_2;
	mul.wide.s32 	%rd5, %r1, 4;
	add.s64 	%rd6, %rd1, %rd5;
	mov.b32 	%r7, 0;
	st.global.u32 	[%rd6], %r7;
$L__BB6_2:
	bar.sync 	0;
	setp.ge.s32 	%p2, %r1, %r2;
	@%p2 bra 	$L__BB6_4;
	cvta.to.global.u64 	%rd7, %rd2;
	mul.wide.s32 	%rd8, %r1, 4;
	add.s64 	%rd9, %rd7, %rd8;
	ld.global.nc.f32 	%f1, [%rd9];
	cvta.to.global.u64 	%rd10, %rd3;
	add.s64 	%rd11, %rd10, %rd8;
	ld.global.nc.u32 	%r8, [%rd11];
	mul.wide.s32 	%rd12, %r8, 4;
	add.s64 	%rd13, %rd1, %rd12;
	st.global.f32 	[%rd13], %f1;
$L__BB6_4:
	ret;

}
	// .globl	_ZN8physgrad20prefetch_data_kernelEPKfPii
.visible .entry _ZN8physgrad20prefetch_data_kernelEPKfPii(
	.param .u64 .ptr .align 1 _ZN8physgrad20prefetch_data_kernelEPKfPii_param_0,
	.param .u64 .ptr .align 1 _ZN8physgrad20prefetch_data_kernelEPKfPii_param_1,
	.param .u32 _ZN8physgrad20prefetch_data_kernelEPKfPii_param_2
)
{
	.local .align 4 .b8 	__local_depot7[4];
	.reg .b64 	%SP;
	.reg .b64 	%SPL;
	.reg .pred 	%p<2>;
	.reg .b32 	%r<7>;
	.reg .b32 	%f<3>;
	.reg .b64 	%rd<11>;

	mov.u64 	%SPL, __local_depot7;
	ld.param.u64 	%rd1, [_ZN8physgrad20prefetch_data_kernelEPKfPii_param_0];
	ld.param.u64 	%rd2, [_ZN8physgrad20prefetch_data_kernelEPKfPii_param_1];
	ld.param.u32 	%r2, [_ZN8physgrad20prefetch_data_kernelEPKfPii_param_2];
	mov.u32 	%r3, %ctaid.x;
	mov.u32 	%r4, %ntid.x;
	mov.u32 	%r5, %tid.x;
	mad.lo.s32 	%r1, %r3, %r4, %r5;
	setp.ge.s32 	%p1, %r1, %r2;
	@%p1 bra 	$L__BB7_2;
	cvta.to.global.u64 	%rd3, %rd2;
	cvta.to.global.u64 	%rd4, %rd1;
	mul.wide.s32 	%rd5, %r1, 4;
	add.s64 	%rd6, %rd3, %rd5;
	ld.global.nc.u32 	%r6, [%rd6];
	mul.wide.s32 	%rd7, %r6, 4;
	add.s64 	%rd8, %rd4, %rd7;
	ld.global.nc.f32 	%f1, [%rd8];
	add.u64 	%rd10, %SPL, 0;
	st.local.f32 	[%rd10], %f1;
	ld.local.f32 	%f2, [%rd10];
$L__BB7_2:
	ret;

}
	// .globl	_ZN8physgrad24aos_to_soa_float3_kernelEPK6float3PfS3_S3_i
.visible .entry _ZN8physgrad24aos_to_soa_float3_kernelEPK6float3PfS3_S3_i(
	.param .u64 .ptr .align 1 _ZN8physgrad24aos_to_soa_float3_kernelEPK6float3PfS3_S3_i_param_0,
	.param .u64 .ptr .align 1 _ZN8physgrad24aos_to_soa_float3_kernelEPK6float3PfS3_S3_i_param_1,
	.param .u64 .ptr .align 1 _ZN8physgrad24aos_to_soa_float3_kernelEPK6float3PfS3_S3_i_param_2,
	.param .u64 .ptr .align 1 _ZN8physgrad24aos_to_soa_float3_kernelEPK6float3PfS3_S3_i_param_3,
	.param .u32 _ZN8physgrad24aos_to_soa_float3_kernelEPK6float3PfS3_S3_i_param_4
)
{
	.reg .pred 	%p<2>;
	.reg .b32 	%r<6>;
	.reg .b32 	%f<4>;
	.reg .b64 	%rd<15>;

	ld.param.u64 	%rd1, [_ZN8physgrad24aos_to_soa_float3_kernelEPK6float3PfS3_S3_i_param_0];
	ld.param.u64 	%rd2, [_ZN8physgrad24aos_to_soa_float3_kernelEPK6float3PfS3_S3_i_param_1];
	ld.param.u64 	%rd3, [_ZN8physgrad24aos_to_soa_float3_kernelEPK6float3PfS3_S3_i_param_2];
	ld.param.u64 	%rd4, [_ZN8physgrad24aos_to_soa_float3_kernelEPK6float3PfS3_S3_i_param_3];
	ld.param.u32 	%r2, [_ZN8physgrad24aos_to_soa_float3_kernelEPK6float3PfS3_S3_i_param_4];
	mov.u32 	%r3, %ctaid.x;
	mov.u32 	%r4, %ntid.x;
	mov.u32 	%r5, %tid.x;
	mad.lo.s32 	%r1, %r3, %r4, %r5;
	setp.ge.s32 	%p1, %r1, %r2;
	@%p1 bra 	$L__BB8_2;
	cvta.to.global.u64 	%rd5, %rd1;
	cvta.to.global.u64 	%rd6, %rd2;
	cvta.to.global.u64 	%rd7, %rd3;
	cvta.to.global.u64 	%rd8, %rd4;
	mul.wide.s32 	%rd9, %r1, 12;
	add.s64 	%rd10, %rd5, %rd9;
	ld.global.nc.f32 	%f1, [%rd10];
	mul.wide.s32 	%rd11, %r1, 4;
	add.s64 	%rd12, %rd6, %rd11;
	st.global.f32 	[%rd12], %f1;
	ld.global.nc.f32 	%f2, [%rd10+4];
	add.s64 	%rd13, %rd7, %rd11;
	st.global.f32 	[%rd13], %f2;
	ld.global.nc.f32 	%f3, [%rd10+8];
	add.s64 	%rd14, %rd8, %rd11;
	st.global.f32 	[%rd14], %f3;
$L__BB8_2:
	ret;

}
	// .globl	_ZN8physgrad24soa_to_aos_float3_kernelEPKfS1_S1_P6float3i
.visible .entry _ZN8physgrad24soa_to_aos_float3_kernelEPKfS1_S1_P6float3i(
	.param .u64 .ptr .align 1 _ZN8physgrad24soa_to_aos_float3_kernelEPKfS1_S1_P6float3i_param_0,
	.param .u64 .ptr .align 1 _ZN8physgrad24soa_to_aos_float3_kernelEPKfS1_S1_P6float3i_param_1,
	.param .u64 .ptr .align 1 _ZN8physgrad24soa_to_aos_float3_kernelEPKfS1_S1_P6float3i_param_2,
	.param .u64 .ptr .align 1 _ZN8physgrad24soa_to_aos_float3_kernelEPKfS1_S1_P6float3i_param_3,
	.param .u32 _ZN8physgrad24soa_to_aos_float3_kernelEPKfS1_S1_P6float3i_param_4
)
{
	.reg .pred 	%p<2>;
	.reg .b32 	%r<6>;
	.reg .b32 	%f<4>;
	.reg .b64 	%rd<15>;

	ld.param.u64 	%rd1, [_ZN8physgrad24soa_to_aos_float3_kernelEPKfS1_S1_P6float3i_param_0];
	ld.param.u64 	%rd2, [_ZN8physgrad24soa_to_aos_float3_kernelEPKfS1_S1_P6float3i_param_1];
	ld.param.u64 	%rd3, [_ZN8physgrad24soa_to_aos_float3_kernelEPKfS1_S1_P6float3i_param_2];
	ld.param.u64 	%rd4, [_ZN8physgrad24soa_to_aos_float3_kernelEPKfS1_S1_P6float3i_param_3];
	ld.param.u32 	%r2, [_ZN8physgrad24soa_to_aos_float3_kernelEPKfS1_S1_P6float3i_param_4];
	mov.u32 	%r3, %ctaid.x;
	mov.u32 	%r4, %ntid.x;
	mov.u32 	%r5, %tid.x;
	mad.lo.s32 	%r1, %r3, %r4, %r5;
	setp.ge.s32 	%p1, %r1, %r2;
	@%p1 bra 	$L__BB9_2;
	cvta.to.global.u64 	%rd5, %rd1;
	cvta.to.global.u64 	%rd6, %rd2;
	cvta.to.global.u64 	%rd7, %rd3;
	cvta.to.global.u64 	%rd8, %rd4;
	mul.wide.s32 	%rd9, %r1, 4;
	add.s64 	%rd10, %rd5, %rd9;
	ld.global.nc.f32 	%f1, [%rd10];
	add.s64 	%rd11, %rd6, %rd9;
	ld.global.nc.f32 	%f2, [%rd11];
	add.s64 	%rd12, %rd7, %rd9;
	ld.global.nc.f32 	%f3, [%rd12];
	mul.wide.s32 	%rd13, %r1, 12;
	add.s64 	%rd14, %rd8, %rd13;
	st.global.f32 	[%rd14], %f1;
	st.global.f32 	[%rd14+4], %f2;
	st.global.f32 	[%rd14+8], %f3;
$L__BB9_2:
	ret;

}
	// .globl	_ZN8physgrad28memory_bandwidth_test_kernelEPKfPfii
.visible .entry _ZN8physgrad28memory_bandwidth_test_kernelEPKfPfii(
	.param .u64 .ptr .align 1 _ZN8physgrad28memory_bandwidth_test_kernelEPKfPfii_param_0,
	.param .u64 .ptr .align 1 _ZN8physgrad28memory_bandwidth_test_kernelEPKfPfii_param_1,
	.param .u32 _ZN8physgrad28memory_bandwidth_test_kernelEPKfPfii_param_2,
	.param .u32 _ZN8physgrad28memory_bandwidth_test_kernelEPKfPfii_param_3
)
{
	.reg .pred 	%p<10>;
	.reg .b32 	%r<29>;
	.reg .b32 	%f<15>;
	.reg .b64 	%rd<22>;

	ld.param.u64 	%rd8, [_ZN8physgrad28memory_bandwidth_test_kernelEPKfPfii_param_0];
	ld.param.u64 	%rd9, [_ZN8physgrad28memory_bandwidth_test_kernelEPKfPfii_param_1];
	ld.param.u32 	%r15, [_ZN8physgrad28memory_bandwidth_test_kernelEPKfPfii_param_2];
	ld.param.u32 	%r16, [_ZN8physgrad28memory_bandwidth_test_kernelEPKfPfii_param_3];
	cvta.to.global.u64 	%rd1, %rd9;
	cvta.to.global.u64 	%rd2, %rd8;
	mov.u32 	%r17, %ctaid.x;
	mov.u32 	%r18, %ntid.x;
	mov.u32 	%r19, %tid.x;
	mad.lo.s32 	%r1, %r17, %r18, %r19;
	mov.u32 	%r20, %nctaid.x;
	mul.lo.s32 	%r2, %r18, %r20;
	setp.lt.s32 	%p1, %r16, 1;
	@%p1 bra 	$L__BB10_10;
	add.s32 	%r3, %r1, %r2;
	max.s32 	%r22, %r15, %r3;
	setp.lt.s32 	%p2, %r3, %r15;
	selp.u32 	%r4, 1, 0, %p2;
	add.s32 	%r23, %r3, %r4;
	sub.s32 	%r5, %r22, %r23;
	mul.wide.s32 	%rd10, %r1, 4;
	add.s64 	%rd3, %rd2, %rd10;
	add.s64 	%rd4, %rd1, %rd10;
	mul.wide.s32 	%rd5, %r2, 4;
	add.s64 	%rd6, %rd3, %rd5;
	add.s64 	%rd7, %rd4, %rd5;
	add.s32 	%r6, %r3, %r2;
	mov.b32 	%r26, 0;
	div.u32 	%r24, %r5, %r2;
	add.s32 	%r8, %r24, %r4;
$L__BB10_2:
	setp.ge.s32 	%p3, %r1, %r15;
	@%p3 bra 	$L__BB10_9;
	and.b32  	%r9, %r8, 3;
	setp.eq.s32 	%p4, %r9, 3;
	mov.u32 	%r27, %r1;
	@%p4 bra 	$L__BB10_7;
	ld.global.nc.f32 	%f1, [%rd3];
	mul.f32 	%f2, %f1, 0f3F8CCCCD;
	st.global.f32 	[%rd4], %f2;
	setp.eq.s32 	%p5, %r9, 0;
	mov.u32 	%r27, %r3;
	@%p5 bra 	$L__BB10_7;
	ld.global.nc.f32 	%f3, [%rd6];
	mul.f32 	%f4, %f3, 0f3F8CCCCD;
	st.global.f32 	[%rd7], %f4;
	setp.eq.s32 	%p6, %r9, 1;
	mov.u32 	%r27, %r6;
	@%p6 bra 	$L__BB10_7;
	add.s32 	%r27, %r6, %r2;
	add.s64 	%rd11, %rd6, %rd5;
	ld.global.nc.f32 	%f5, [%rd11];
	mul.f32 	%f6, %f5, 0f3F8CCCCD;
	add.s64 	%rd12, %rd7, %rd5;
	st.global.f32 	[%rd12], %f6;
$L__BB10_7:
	setp.lt.u32 	%p7, %r8, 3;
	@%p7 bra 	$L__BB10_9;
$L__BB10_8:
	mul.wide.s32 	%rd13, %r27, 4;
	add.s64 	%rd14, %rd2, %rd13;
	ld.global.nc.f32 	%f7, [%rd14];
	mul.f32 	%f8, %f7, 0f3F8CCCCD;
	add.s64 	%rd15, %rd1, %rd13;
	st.global.f32 	[%rd15], %f8;
	add.s64 	%rd16, %rd14, %rd5;
	ld.global.nc.f32 	%f9, [%rd16];
	mul.f32 	%f10, %f9, 0f3F8CCCCD;
	add.s64 	%rd17, %rd15, %rd5;
	st.global.f32 	[%rd17], %f10;
	add.s64 	%rd18, %rd16, %rd5;
	ld.global.nc.f32 	%f11, [%rd18];
	mul.f32 	%f12, %f11, 0f3F8CCCCD;
	add.s64 	%rd19, %rd17, %rd5;
	st.global.f32 	[%rd19], %f12;
	add.s64 	%rd20, %rd18, %rd5;
	ld.global.nc.f32 	%f13, [%rd20];
	mul.f32 	%f14, %f13, 0f3F8CCCCD;
	add.s64 	%rd21, %rd19, %rd5;
	st.global.f32 	[%rd21], %f14;
	shl.b32 	%r25, %r2, 2;
	add.s32 	%r27, %r25, %r27;
	setp.lt.s32 	%p8, %r27, %r15;
	@%p8 bra 	$L__BB10_8;
$L__BB10_9:
	add.s32 	%r26, %r26, 1;
	setp.ne.s32 	%p9, %r26, %r16;
	@%p9 bra 	$L__BB10_2;
$L__BB10_10:
	ret;

}
	// .globl	_ZN8physgrad17reduce_sum_kernelEPKfPfi
.visible .entry _ZN8physgrad17reduce_sum_kernelEPKfPfi(
	.param .u64 .ptr .align 1 _ZN8physgrad17reduce_sum_kernelEPKfPfi_param_0,
	.param .u64 .ptr .align 1 _ZN8physgrad17reduce_sum_kernelEPKfPfi_param_1,
	.param .u32 _ZN8physgrad17reduce_sum_kernelEPKfPfi_param_2
)
{
	.reg .pred 	%p<6>;
	.reg .b32 	%r<14>;
	.reg .b32 	%f<9>;
	.reg .b64 	%rd<9>;

	ld.param.u64 	%rd1, [_ZN8physgrad17reduce_sum_kernelEPKfPfi_param_0];
	ld.param.u64 	%rd2, [_ZN8physgrad17reduce_sum_kernelEPKfPfi_param_1];
	ld.param.u32 	%r8, [_ZN8physgrad17reduce_sum_kernelEPKfPfi_param_2];
	mov.u32 	%r1, %tid.x;
	mov.u32 	%r2, %ctaid.x;
	mov.u32 	%r13, %ntid.x;
	mad.lo.s32 	%r4, %r2, %r13, %r1;
	setp.ge.s32 	%p1, %r4, %r8;
	mov.f32 	%f8, 0f00000000;
	@%p1 bra 	$L__BB11_2;
	cvta.to.global.u64 	%rd3, %rd1;
	mul.wide.s32 	%rd4, %r4, 4;
	add.s64 	%rd5, %rd3, %rd4;
	ld.global.nc.f32 	%f8, [%rd5];
$L__BB11_2:
	shl.b32 	%r9, %r1, 2;
	mov.u32 	%r10, _ZN8physgrad5sdataE;
	add.s32 	%r5, %r10, %r9;
	st.shared.f32 	[%r5], %f8;
	bar.sync 	0;
	setp.lt.u32 	%p2, %r13, 2;
	@%p2 bra 	$L__BB11_6;
$L__BB11_3:
	shr.u32 	%r7, %r13, 1;
	setp.ge.u32 	%p3, %r1, %r7;
	@%p3 bra 	$L__BB11_5;
	shl.b32 	%r11, %r7, 2;
	add.s32 	%r12, %r5, %r11;
	ld.shared.f32 	%f4, [%r12];
	ld.shared.f32 	%f5, [%r5];
	add.f32 	%f6, %f4, %f5;
	st.shared.f32 	[%r5], %f6;
$L__BB11_5:
	bar.sync 	0;
	setp.gt.u32 	%p4, %r13, 3;
	mov.u32 	%r13, %r7;
	@%p4 bra 	$L__BB11_3;
$L__BB11_6:
	setp.ne.s32 	%p5, %r1, 0;
	@%p5 bra 	$L__BB11_8;
	ld.shared.f32 	%f7, [_ZN8physgrad5sdataE];
	cvta.to.global.u64 	%rd6, %rd2;
	mul.wide.u32 	%rd7, %r2, 4;
	add.s64 	%rd8, %rd6, %rd7;
	st.global.f32 	[%rd8], %f7;
$L__BB11_8:
	ret;

}
	// .globl	_ZN8physgrad17reduce_max_kernelEPKfPfi
.visible .entry _ZN8physgrad17reduce_max_kernelEPKfPfi(
	.param .u64 .ptr .align 1 _ZN8physgrad17reduce_max_kernelEPKfPfi_param_0,
	.param .u64 .ptr .align 1 _ZN8physgrad17reduce_max_kernelEPKfPfi_param_1,
	.param .u32 _ZN8physgrad17reduce_max_kernelEPKfPfi_param_2
)
{
	.reg .pred 	%p<6>;
	.reg .b32 	%r<14>;
	.reg .b32 	%f<9>;
	.reg .b64 	%rd<9>;

	ld.param.u64 	%rd1, [_ZN8physgrad17reduce_max_kernelEPKfPfi_param_0];
	ld.param.u64 	%rd2, [_ZN8physgrad17reduce_max_kernelEPKfPfi_param_1];
	ld.param.u32 	%r8, [_ZN8physgrad17reduce_max_kernelEPKfPfi_param_2];
	mov.u32 	%r1, %tid.x;
	mov.u32 	%r2, %ctaid.x;
	mov.u32 	%r13, %ntid.x;
	mad.lo.s32 	%r4, %r2, %r13, %r1;
	setp.ge.s32 	%p1, %r4, %r8;
	mov.f32 	%f8, 0fFF7FFFFF;
	@%p1 bra 	$L__BB12_2;
	cvta.to.global.u64 	%rd3, %rd1;
	mul.wide.s32 	%rd4, %r4, 4;
	add.s64 	%rd5, %rd3, %rd4;
	ld.global.nc.f32 	%f8, [%rd5];
$L__BB12_2:
	shl.b32 	%r9, %r1, 2;
	mov.u32 	%r10, _ZN8physgrad5sdataE;
	add.s32 	%r5, %r10, %r9;
	st.shared.f32 	[%r5], %f8;
	bar.sync 	0;
	setp.lt.u32 	%p2, %r13, 2;
	@%p2 bra 	$L__BB12_6;
$L__BB12_3:
	shr.u32 	%r7, %r13, 1;
	setp.ge.u32 	%p3, %r1, %r7;
	@%p3 bra 	$L__BB12_5;
	ld.shared.f32 	%f4, [%r5];
	shl.b32 	%r11, %r7, 2;
	add.s32 	%r12, %r5, %r11;
	ld.shared.f32 	%f5, [%r12];
	max.f32 	%f6, %f4, %f5;
	st.shared.f32 	[%r5], %f6;
$L__BB12_5:
	bar.sync 	0;
	setp.gt.u32 	%p4, %r13, 3;
	mov.u32 	%r13, %r7;
	@%p4 bra 	$L__BB12_3;
$L__BB12_6:
	setp.ne.s32 	%p5, %r1, 0;
	@%p5 bra 	$L__BB12_8;
	ld.shared.f32 	%f7, [_ZN8physgrad5sdataE];
	cvta.to.global.u64 	%rd6, %rd2;
	mul.wide.u32 	%rd7, %r2, 4;
	add.s64 	%rd8, %rd6, %rd7;
	st.global.f32 	[%rd8], %f7;
$L__BB12_8:
	ret;

}
	// .globl	_ZN8physgrad17reduce_min_kernelEPKfPfi
.visible .entry _ZN8physgrad17reduce_min_kernelEPKfPfi(
	.param .u64 .ptr .align 1 _ZN8physgrad17reduce_min_kernelEPKfPfi_param_0,
	.param .u64 .ptr .align 1 _ZN8physgrad17reduce_min_kernelEPKfPfi_param_1,
	.param .u32 _ZN8physgrad17reduce_min_kernelEPKfPfi_param_2
)
{
	.reg .pred 	%p<6>;
	.reg .b32 	%r<14>;
	.reg .b32 	%f<9>;
	.reg .b64 	%rd<9>;

	ld.param.u64 	%rd1, [_ZN8physgrad17reduce_min_kernelEPKfPfi_param_0];
	ld.param.u64 	%rd2, [_ZN8physgrad17reduce_min_kernelEPKfPfi_param_1];
	ld.param.u32 	%r8, [_ZN8physgrad17reduce_min_kernelEPKfPfi_param_2];
	mov.u32 	%r1, %tid.x;
	mov.u32 	%r2, %ctaid.x;
	mov.u32 	%r13, %ntid.x;
	mad.lo.s32 	%r4, %r2, %r13, %r1;
	setp.ge.s32 	%p1, %r4, %r8;
	mov.f32 	%f8, 0f7F7FFFFF;
	@%p1 bra 	$L__BB13_2;
	cvta.to.global.u64 	%rd3, %rd1;
	mul.wide.s32 	%rd4, %r4, 4;
	add.s64 	%rd5, %rd3, %rd4;
	ld.global.nc.f32 	%f8, [%rd5];
$L__BB13_2:
	shl.b32 	%r9, %r1, 2;
	mov.u32 	%r10, _ZN8physgrad5sdataE;
	add.s32 	%r5, %r10, %r9;
	st.shared.f32 	[%r5], %f8;
	bar.sync 	0;
	setp.lt.u32 	%p2, %r13, 2;
	@%p2 bra 	$L__BB13_6;
$L__BB13_3:
	shr.u32 	%r7, %r13, 1;
	setp.ge.u32 	%p3, %r1, %r7;
	@%p3 bra 	$L__BB13_5;
	ld.shared.f32 	%f4, [%r5];
	shl.b32 	%r11, %r7, 2;
	add.s32 	%r12, %r5, %r11;
	ld.shared.f32 	%f5, [%r12];
	min.f32 	%f6, %f4, %f5;
	st.shared.f32 	[%r5], %f6;
$L__BB13_5:
	bar.sync 	0;
	setp.gt.u32 	%p4, %r13, 3;
	mov.u32 	%r13, %r7;
	@%p4 bra 	$L__BB13_3;
$L__BB13_6:
	setp.ne.s32 	%p5, %r1, 0;
	@%p5 bra 	$L__BB13_8;
	ld.shared.f32 	%f7, [_ZN8physgrad5sdataE];
	cvta.to.global.u64 	%rd6, %rd2;
	mul.wide.u32 	%rd7, %r2, 4;
	add.s64 	%rd8, %rd6, %rd7;
	st.global.f32 	[%rd8], %f7;
$L__BB13_8:
	ret;

}
	// .globl	_ZN8physgrad29analyze_access_pattern_kernelEPKiPiS2_ii
.visible .entry _ZN8physgrad29analyze_access_pattern_kernelEPKiPiS2_ii(
	.param .u64 .ptr .align 1 _ZN8physgrad29analyze_access_pattern_kernelEPKiPiS2_ii_param_0,
	.param .u64 .ptr .align 1 _ZN8physgrad29analyze_access_pattern_kernelEPKiPiS2_ii_param_1,
	.param .u64 .ptr .align 1 _ZN8physgrad29analyze_access_pattern_kernelEPKiPiS2_ii_param_2,
	.param .u32 _ZN8physgrad29analyze_access_pattern_kernelEPKiPiS2_ii_param_3,
	.param .u32 _ZN8physgrad29analyze_access_pattern_kernelEPKiPiS2_ii_param_4
)
{
	.reg .pred 	%p<3>;
	.reg .b32 	%r<14>;
	.reg .b64 	%rd<9>;

	ld.param.u64 	%rd1, [_ZN8physgrad29analyze_access_pattern_kernelEPKiPiS2_ii_param_0];
	ld.param.u64 	%rd2, [_ZN8physgrad29analyze_access_pattern_kernelEPKiPiS2_ii_param_1];
	ld.param.u64 	%rd3, [_ZN8physgrad29analyze_access_pattern_kernelEPKiPiS2_ii_param_2];
	ld.param.u32 	%r2, [_ZN8physgrad29analyze_access_pattern_kernelEPKiPiS2_ii_param_3];
	ld.param.u32 	%r3, [_ZN8physgrad29analyze_access_pattern_kernelEPKiPiS2_ii_param_4];
	mov.u32 	%r4, %ctaid.x;
	mov.u32 	%r5, %ntid.x;
	mov.u32 	%r6, %tid.x;
	mad.lo.s32 	%r1, %r4, %r5, %r6;
	add.s32 	%r7, %r3, -1;
	setp.ge.s32 	%p1, %r1, %r7;
	@%p1 bra 	$L__BB14_4;
	cvta.to.global.u64 	%rd4, %rd1;
	mul.wide.s32 	%rd5, %r1, 4;
	add.s64 	%rd6, %rd4, %rd5;
	ld.global.nc.u32 	%r8, [%rd6];
	div.s32 	%r9, %r8, %r2;
	ld.global.nc.u32 	%r10, [%rd6+4];
	div.s32 	%r11, %r10, %r2;
	setp.ne.s32 	%p2, %r9, %r11;
	@%p2 bra 	$L__BB14_3;
	cvta.to.global.u64 	%rd8, %rd2;
	atom.global.add.u32 	%r13, [%rd8], 1;
	bra.uni 	$L__BB14_4;
$L__BB14_3:
	cvta.to.global.u64 	%rd7, %rd3;
	atom.global.add.u32 	%r12, [%rd7], 1;
$L__BB14_4:
	ret;

}
	// .globl	_ZN8physgrad22check_alignment_kernelEPKvPii
.visible .entry _ZN8physgrad22check_alignment_kernelEPKvPii(
	.param .u64 .ptr .align 1 _ZN8physgrad22check_alignment_kernelEPKvPii_param_0,
	.param .u64 .ptr .align 1 _ZN8physgrad22check_alignment_kernelEPKvPii_param_1,
	.param .u32 _ZN8physgrad22check_alignment_kernelEPKvPii_param_2
)
{
	.reg .pred 	%p<6>;
	.reg .b32 	%r<11>;
	.reg .b64 	%rd<12>;

	ld.param.u64 	%rd1, [_ZN8physgrad22check_alignment_kernelEPKvPii_param_0];
	ld.param.u64 	%rd2, [_ZN8physgrad22check_alignment_kernelEPKvPii_param_1];
	ld.param.u32 	%r2, [_ZN8physgrad22check_alignment_kernelEPKvPii_param_2];
	mov.u32 	%r3, %ctaid.x;
	mov.u32 	%r4, %ntid.x;
	mov.u32 	%r5, %tid.x;
	mad.lo.s32 	%r1, %r3, %r4, %r5;
	setp.ge.s32 	%p1, %r1, %r2;
	@%p1 bra 	$L__BB15_2;
	cvta.to.global.u64 	%rd3, %rd2;
	mul.wide.s32 	%rd4, %r1, 4;
	add.s64 	%rd5, %rd4, %rd1;
	and.b64  	%rd6, %rd1, 3;
	setp.eq.s64 	%p2, %rd6, 0;
	selp.u32 	%r6, 1, 0, %p2;
	shl.b32 	%r7, %r1, 2;
	mul.wide.s32 	%rd7, %r7, 4;
	add.s64 	%rd8, %rd3, %rd7;
	st.global.u32 	[%rd8], %r6;
	and.b64  	%rd9, %rd5, 7;
	setp.eq.s64 	%p3, %rd9, 0;
	selp.u32 	%r8, 1, 0, %p3;
	st.global.u32 	[%rd8+4], %r8;
	and.b64  	%rd10, %rd5, 15;
	setp.eq.s64 	%p4, %rd10, 0;
	selp.u32 	%r9, 1, 0, %p4;
	st.global.u32 	[%rd8+8], %r9;
	and.b64  	%rd11, %rd5, 31;
	setp.eq.s64 	%p5, %rd11, 0;
	selp.u32 	%r10, 1, 0, %p5;
	st.global.u32 	[%rd8+12], %r10;
$L__BB15_2:
	ret;

}


// ===== COMPILED SASS (sm_100) =====

	.target	sm_100

	.elftype	@"ET_EXEC"


//--------------------- .note.nv.tkinfo           --------------------------
	.section	.note.nv.tkinfo,"",@"SHT_NOTE"
	.sectionflags	@"SHF_NOTE_NV_TKINFO"
	.tkinfo
        /*0018*/ 	.word	0x00000002
        /*0030*/ 	.string	""
        /*0030*/ 	.string	"ptxas"
        /*0030*/ 	.string	"Cuda compilation tools, release 13.0, V13.0.88"
        /*0030*/ 	.string	"Build cuda_13.0.r13.0/compiler.36424714_0"
        /*0030*/ 	.string	"-arch sm_100 -m 64 "



//--------------------- .note.nv.cuinfo           --------------------------
	.section	.note.nv.cuinfo,"",@"SHT_NOTE"
	.sectionflags	@"SHF_NOTE_NV_CUINFO"
        /*0018*/ 	.short	0x0002
        /*001a*/ 	.short	0x0064
        /*001c*/ 	.short	0x0082
	.zero		2


//--------------------- .nv.info                  --------------------------
	.section	.nv.info,"",@"SHT_CUDA_INFO"
	.align	4


	//----- nvinfo : EIATTR_REGCOUNT
	.align		4
        /*0000*/ 	.byte	0x04, 0x2f
        /*0002*/ 	.short	(.L_1 - .L_0)
	.align		4
.L_0:
        /*0004*/ 	.word	index@(_ZN8physgrad18zero_memory_kernelEPfi)
        /*0008*/ 	.word	0x00000008


	//----- nvinfo : EIATTR_FRAME_SIZE
	.align		4
.L_1:
        /*000c*/ 	.byte	0x04, 0x11
        /*000e*/ 	.short	(.L_3 - .L_2)
	.align		4
.L_2:
        /*0010*/ 	.word	index@(_ZN8physgrad18zero_memory_kernelEPfi)
        /*0014*/ 	.word	0x00000000


	//----- nvinfo : EIATTR_REGCOUNT
	.align		4
.L_3:
        /*0018*/ 	.byte	0x04, 0x2f
        /*001a*/ 	.short	(.L_5 - .L_4)
	.align		4
.L_4:
        /*001c*/ 	.word	index@(_ZN8physgrad17set_memory_kernelEPffi)
        /*0020*/ 	.word	0x0000000a


	//----- nvinfo : EIATTR_FRAME_SIZE
	.align		4
.L_5:
        /*0024*/ 	.byte	0x04, 0x11
        /*0026*/ 	.short	(.L_7 - .L_6)
	.align		4
.L_6:
        /*0028*/ 	.word	index@(_ZN8physgrad17set_memory_kernelEPffi)
        /*002c*/ 	.word	0x00000000


	//----- nvinfo : EIATTR_REGCOUNT
	.align		4
.L_7:
        /*0030*/ 	.byte	0x04, 0x2f
        /*0032*/ 	.short	(.L_9 - .L_8)
	.align		4
.L_8:
        /*0034*/ 	.word	index@(_ZN8physgrad18copy_memory_kernelEPKfPfi)
        /*0038*/ 	.word	0x0000000a


	//----- nvinfo : EIATTR_FRAME_SIZE
	.align		4
.L_9:
        /*003c*/ 	.byte	0x04, 0x11
        /*003e*/ 	.short	(.L_11 - .L_10)
	.align		4
.L_10:
        /*0040*/ 	.word	index@(_ZN8physgrad18copy_memory_kernelEPKfPfi)
        /*0044*/ 	.word	0x00000000


	//----- nvinfo : EIATTR_REGCOUNT
	.align		4
.L_11:
        /*0048*/ 	.byte	0x04, 0x2f
        /*004a*/ 	.short	(.L_13 - .L_12)
	.align		4
.L_12:
        /*004c*/ 	.word	index@(_ZN8physgrad13gather_kernelEPKfPfPKii)
        /*0050*/ 	.word	0x0000000c


	//----- nvinfo : EIATTR_FRAME_SIZE
	.align		4
.L_13:
        /*0054*/ 	.byte	0x04, 0x11
        /*0056*/ 	.short	(.L_15 - .L_14)
	.align		4
.L_14:
        /*0058*/ 	.word	index@(_ZN8physgrad13gather_kernelEPKfPfPKii)
        /*005c*/ 	.word	0x00000000


	//----- nvinfo : EIATTR_REGCOUNT
	.align		4
.L_15:
        /*0060*/ 	.byte	0x04, 0x2f
        /*0062*/ 	.short	(.L_17 - .L_16)
	.align		4
.L_16:
        /*0064*/ 	.word	index@(_ZN8physgrad14scatter_kernelEPKfPfPKii)
        /*0068*/ 	.word	0x0000000a


	//----- nvinfo : EIATTR_FRAME_SIZE
	.align		4
.L_17:
        /*006c*/ 	.byte	0x04, 0x11
        /*006e*/ 	.short	(.L_19 - .L_18)
	.align		4
.L_18:
        /*0070*/ 	.word	index@(_ZN8physgrad14scatter_kernelEPKfPfPKii)
        /*0074*/ 	.word	0x00000000


	//----- nvinfo : EIATTR_REGCOUNT
	.align		4
.L_19:
        /*0078*/ 	.byte	0x04, 0x2f
        /*007a*/ 	.short	(.L_21 - .L_20)
	.align		4
.L_20:
        /*007c*/ 	.word	index@(_ZN8physgrad22compress_sparse_kernelEPKfPfPiS3_fi)
        /*0080*/ 	.word	0x00000012


	//----- nvinfo : EIATTR_FRAME_SIZE
	.align		4
.L_21:
        /*0084*/ 	.byte	0x04, 0x11
        /*0086*/ 	.short	(.L_23 - .L_22)
	.align		4
.L_22:
        /*0088*/ 	.word	index@(_ZN8physgrad22compress_sparse_kernelEPKfPfPiS3_fi)
        /*008c*/ 	.word	0x00000000


	//----- nvinfo : EIATTR_REGCOUNT
	.align		4
.L_23:
        /*0090*/ 	.byte	0x04, 0x2f
        /*0092*/ 	.short	(.L_25 - .L_24)
	.align		4
.L_24:
        /*0094*/ 	.word	index@(_ZN8physgrad24decompress_sparse_kernelEPKfPKiPfii)
        /*0098*/ 	.word	0x0000000a


	//----- nvinfo : EIATTR_FRAME_SIZE
	.align		4
.L_25:
        /*009c*/ 	.byte	0x04, 0x11
        /*009e*/ 	.short	(.L_27 - .L_26)
	.align		4
.L_26:
        /*00a0*/ 	.word	index@(_ZN8physgrad24decompress_sparse_kernelEPKfPKiPfii)
        /*00a4*/ 	.word	0x00000000


	//----- nvinfo : EIATTR_REGCOUNT
	.align		4
.L_27:
        /*00a8*/ 	.byte	0x04, 0x2f
        /*00aa*/ 	.short	(.L_29 - .L_28)
	.align		4
.L_28:
        /*00ac*/ 	.word	index@(_ZN8physgrad20prefetch_data_kernelEPKfPii)
        /*00b0*/ 	.word	0x00000006


	//----- nvinfo : EIATTR_FRAME_SIZE
	.align		4
.L_29:
        /*00b4*/ 	.byte	0x04, 0x11
        /*00b6*/ 	.short	(.L_31 - .L_30)
	.align		4
.L_30:
        /*00b8*/ 	.word	index@(_ZN8physgrad20prefetch_data_kernelEPKfPii)
        /*00bc*/ 	.word	0x00000000


	//----- nvinfo : EIATTR_REGCOUNT
	.align		4
.L_31:
        /*00c0*/ 	.byte	0x04, 0x2f
        /*00c2*/ 	.short	(.L_33 - .L_32)
	.align		4
.L_32:
        /*00c4*/ 	.word	index@(_ZN8physgrad24aos_to_soa_float3_kernelEPK6float3PfS3_S3_i)
        /*00c8*/ 	.word	0x00000014


	//----- nvinfo : EIATTR_FRAME_SIZE
	.align		4
.L_33:
        /*00cc*/ 	.byte	0x04, 0x11
        /*00ce*/ 	.short	(.L_35 - .L_34)
	.align		4
.L_34:
        /*00d0*/ 	.word	index@(_ZN8physgrad24aos_to_soa_float3_kernelEPK6float3PfS3_S3_i)
        /*00d4*/ 	.word	0x00000000


	//----- nvinfo : EIATTR_REGCOUNT
	.align		4
.L_35:
        /*00d8*/ 	.byte	0x04, 0x2f
        /*00da*/ 	.short	(.L_37 - .L_36)
	.align		4
.L_36:
        /*00dc*/ 	.word	index@(_ZN8physgrad24soa_to_aos_float3_kernelEPKfS1_S1_P6float3i)
        /*00e0*/ 	.word	0x0000000e


	//----- nvinfo : EIATTR_FRAME_SIZE
	.align		4
.L_37:
        /*00e4*/ 	.byte	0x04, 0x11
        /*00e6*/ 	.short	(.L_39 - .L_38)
	.align		4
.L_38:
        /*00e8*/ 	.word	index@(_ZN8physgrad24soa_to_aos_float3_kernelEPKfS1_S1_P6float3i)
        /*00ec*/ 	.word	0x00000000


	//----- nvinfo : EIATTR_REGCOUNT
	.align		4
.L_39:
        /*00f0*/ 	.byte	0x04, 0x2f
        /*00f2*/ 	.short	(.L_41 - .L_40)
	.align		4
.L_40:
        /*00f4*/ 	.word	index@(_ZN8physgrad28memory_bandwidth_test_kernelEPKfPfii)
        /*00f8*/ 	.word	0x00000020


	//----- nvinfo : EIATTR_FRAME_SIZE
	.align		4
.L_41:
        /*00fc*/ 	.byte	0x04, 0x11
        /*00fe*/ 	.short	(.L_43 - .L_42)
	.align		4
.L_42:
        /*0100*/ 	.word	index@(_ZN8physgrad28memory_bandwidth_test_kernelEPKfPfii)
        /*0104*/ 	.word	0x00000000


	//----- nvinfo : EIATTR_REGCOUNT
	.align		4
.L_43:
        /*0108*/ 	.byte	0x04, 0x2f
        /*010a*/ 	.short	(.L_45 - .L_44)
	.align		4
.L_44:
        /*010c*/ 	.word	index@(_ZN8physgrad17reduce_sum_kernelEPKfPfi)
        /*0110*/ 	.word	0x0000000b


	//----- nvinfo : EIATTR_FRAME_SIZE
	.align		4
.L_45:
        /*0114*/ 	.byte	0x04, 0x11
        /*0116*/ 	.short	(.L_47 - .L_46)
	.align		4
.L_46:
        /*0118*/ 	.word	index@(_ZN8physgrad17reduce_sum_kernelEPKfPfi)
        /*011c*/ 	.word	0x00000000


	//----- nvinfo : EIATTR_REGCOUNT
	.align		4
.L_47:
        /*0120*/ 	.byte	0x04, 0x2f
        /*0122*/ 	.short	(.L_49 - .L_48)
	.align		4
.L_48:
        /*0124*/ 	.word	index@(_ZN8physgrad17reduce_max_kernelEPKfPfi)
        /*0128*/ 	.word	0x0000000a


	//----- nvinfo : EIATTR_FRAME_SIZE
	.align		4
.L_49:
        /*012c*/ 	.byte	0x04, 0x11
        /*012e*/ 	.short	(.L_51 - .L_50)
	.align		4
.L_50:
        /*0130*/ 	.word	index@(_ZN8physgrad17reduce_max_kernelEPKfPfi)
        /*0134*/ 	.word	0x00000000


	//----- nvinfo : EIATTR_REGCOUNT
	.align		4
.L_51:
        /*0138*/ 	.byte	0x04, 0x2f
        /*013a*/ 	.short	(.L_53 - .L_52)
	.align		4
.L_52:
        /*013c*/ 	.word	index@(_ZN8physgrad17reduce_min_kernelEPKfPfi)
        /*0140*/ 	.word	0x0000000a


	//----- nvinfo : EIATTR_FRAME_SIZE
	.align		4
.L_53:
        /*0144*/ 	.byte	0x04, 0x11
        /*0146*/ 	.short	(.L_55 - .L_54)
	.align		4
.L_54:
        /*0148*/ 	.word	index@(_ZN8physgrad17reduce_min_kernelEPKfPfi)
        /*014c*/ 	.word	0x00000000


	//----- nvinfo : EIATTR_REGCOUNT
	.align		4
.L_55:
        /*0150*/ 	.byte	0x04, 0x2f
        /*0152*/ 	.short	(.L_57 - .L_56)
	.align		4
.L_56:
        /*0154*/ 	.word	index@(_ZN8physgrad29analyze_access_pattern_kernelEPKiPiS2_ii)
        /*0158*/ 	.word	0x0000000e


	//----- nvinfo : EIATTR_FRAME_SIZE
	.align		4
.L_57:
        /*015c*/ 	.byte	0x04, 0x11
        /*015e*/ 	.short	(.L_59 - .L_58)
	.align		4
.L_58:
        /*0160*/ 	.word	index@(_ZN8physgrad29analyze_access_pattern_kernelEPKiPiS2_ii)
        /*0164*/ 	.word	0x00000000


	//----- nvinfo : EIATTR_REGCOUNT
	.align		4
.L_59:
        /*0168*/ 	.byte	0x04, 0x2f
        /*016a*/ 	.short	(.L_61 - .L_60)
	.align		4
.L_60:
        /*016c*/ 	.word	index@(_ZN8physgrad22check_alignment_kernelEPKvPii)
        /*0170*/ 	.word	0x0000000e


	//----- nvinfo : EIATTR_FRAME_SIZE
	.align		4
.L_61:
        /*0174*/ 	.byte	0x04, 0x11
        /*0176*/ 	.short	(.L_63 - .L_62)
	.align		4
.L_62:
        /*0178*/ 	.word	index@(_ZN8physgrad22check_alignment_kernelEPKvPii)
        /*017c*/ 	.word	0x00000000


	//----- nvinfo : EIATTR_MIN_STACK_SIZE
	.align		4
.L_63:
        /*0180*/ 	.byte	0x04, 0x12
        /*0182*/ 	.short	(.L_65 - .L_64)
	.align		4
.L_64:
        /*0184*/ 	.word	index@(_ZN8physgrad22check_alignment_kernelEPKvPii)
        /*0188*/ 	.word	0x00000000


	//----- nvinfo : EIATTR_MIN_STACK_SIZE
	.align		4
.L_65:
        /*018c*/ 	.byte	0x04, 0x12
        /*018e*/ 	.short	(.L_67 - .L_66)
	.align		4
.L_66:
        /*0190*/ 	.word	index@(_ZN8physgrad29analyze_access_pattern_kernelEPKiPiS2_ii)
        /*0194*/ 	.word	0x00000000


	//----- nvinfo : EIATTR_MIN_STACK_SIZE
	.align		4
.L_67:
        /*0198*/ 	.byte	0x04, 0x12
        /*019a*/ 	.short	(.L_69 - .L_68)
	.align		4
.L_68:
        /*019c*/ 	.word	index@(_ZN8physgrad17reduce_min_kernelEPKfPfi)
        /*01a0*/ 	.word	0x00000000


	//----- nvinfo : EIATTR_MIN_STACK_SIZE
	.align		4
.L_69:
        /*01a4*/ 	.byte	0x04, 0x12
        /*01a6*/ 	.short	(.L_71 - .L_70)
	.align		4
.L_70:
        /*01a8*/ 	.word	index@(_ZN8physgrad17reduce_max_kernelEPKfPfi)
        /*01ac*/ 	.word	0x00000000


	//----- nvinfo : EIATTR_MIN_STACK_SIZE
	.align		4
.L_71:
        /*01b0*/ 	.byte	0x04, 0x12
        /*01b2*/ 	.short	(.L_73 - .L_72)
	.align		4
.L_72:
        /*01b4*/ 	.word	index@(_ZN8physgrad17reduce_sum_kernelEPKfPfi)
        /*01b8*/ 	.word	0x00000000


	//----- nvinfo : EIATTR_MIN_STACK_SIZE
	.align		4
.L_73:
        /*01bc*/ 	.byte	0x04, 0x12
        /*01be*/ 	.short	(.L_75 - .L_74)
	.align		4
.L_74:
        /*01c0*/ 	.word	index@(_ZN8physgrad28memory_bandwidth_test_kernelEPKfPfii)
        /*01c4*/ 	.word	0x00000000


	//----- nvinfo : EIATTR_MIN_STACK_SIZE
	.align		4
.L_75:
        /*01c8*/ 	.byte	0x04, 0x12
        /*01ca*/ 	.short	(.L_77 - .L_76)
	.align		4
.L_76:
        /*01cc*/ 	.word	index@(_ZN8physgrad24soa_to_aos_float3_kernelEPKfS1_S1_P6float3i)
        /*01d0*/ 	.word	0x00000000


	//----- nvinfo : EIATTR_MIN_STACK_SIZE
	.align		4
.L_77:
        /*01d4*/ 	.byte	0x04, 0x12
        /*01d6*/ 	.short	(.L_79 - .L_78)
	.align		4
.L_78:
        /*01d8*/ 	.word	index@(_ZN8physgrad24aos_to_soa_float3_kernelEPK6float3PfS3_S3_i)
        /*01dc*/ 	.word	0x00000000


	//----- nvinfo : EIATTR_MIN_STACK_SIZE
	.align		4
.L_79:
        /*01e0*/ 	.byte	0x04, 0x12
        /*01e2*/ 	.short	(.L_81 - .L_80)
	.align		4
.L_80:
        /*01e4*/ 	.word	index@(_ZN8physgrad20prefetch_data_kernelEPKfPii)
        /*01e8*/ 	.word	0x00000000


	//----- nvinfo : EIATTR_MIN_STACK_SIZE
	.align		4
.L_81:
        /*01ec*/ 	.byte	0x04, 0x12
        /*01ee*/ 	.short	(.L_83 - .L_82)
	.align		4
.L_82:
        /*01f0*/ 	.word	index@(_ZN8physgrad24decompress_sparse_kernelEPKfPKiPfii)
        /*01f4*/ 	.word	0x00000000


	//----- nvinfo : EIATTR_MIN_STACK_SIZE
	.align		4
.L_83:
        /*01f8*/ 	.byte	0x04, 0x12
        /*01fa*/ 	.short	(.L_85 - .L_84)
	.align		4
.L_84:
        /*01fc*/ 	.word	index@(_ZN8physgrad22compress_sparse_kernelEPKfPfPiS3_fi)
        /*0200*/ 	.word	0x00000000


	//----- nvinfo : EIATTR_MIN_STACK_SIZE
	.align		4
.L_85:
        /*0204*/ 	.byte	0x04, 0x12
        /*0206*/ 	.short	(.L_87 - .L_86)
	.align		4
.L_86:
        /*0208*/ 	.word	index@(_ZN8physgrad14scatter_kernelEPKfPfPKii)
        /*020c*/ 	.word	0x00000000


	//----- nvinfo : EIATTR_MIN_STACK_SIZE
	.align		4
.L_87:
        /*0210*/ 	.byte	0x04, 0x12
        /*0212*/ 	.short	(.L_89 - .L_88)
	.align		4
.L_88:
        /*0214*/ 	.word	index@(_ZN8physgrad13gather_kernelEPKfPfPKii)
        /*0218*/ 	.word	0x00000000


	//----- nvinfo : EIATTR_MIN_STACK_SIZE
	.align		4
.L_89:
        /*021c*/ 	.byte	0x04, 0x12
        /*021e*/ 	.short	(.L_91 - .L_90)
	.align		4
.L_90:
        /*0220*/ 	.word	index@(_ZN8physgrad18copy_memory_kernelEPKfPfi)
        /*0224*/ 	.word	0x00000000


	//----- nvinfo : EIATTR_MIN_STACK_SIZE
	.align		4
.L_91:
        /*0228*/ 	.byte	0x04, 0x12
        /*022a*/ 	.short	(.L_93 - .L_92)
	.align		4
.L_92:
        /*022c*/ 	.word	index@(_ZN8physgrad17set_memory_kernelEPffi)
        /*0230*/ 	.word	0x00000000


	//----- nvinfo : EIATTR_MIN_STACK_SIZE
	.align		4
.L_93:
        /*0234*/ 	.byte	0x04, 0x12
        /*0236*/ 	.short	(.L_95 - .L_94)
	.align		4
.L_94:
        /*0238*/ 	.word	index@(_ZN8physgrad18zero_memory_kernelEPfi)
        /*023c*/ 	.word	0x00000000
.L_95:


//--------------------- .nv.compat                --------------------------
	.section	.nv.compat,"",@"SHT_CUDA_COMPAT_INFO"
	.align	4
        /*0000*/ 	.byte	0x02, 0x09, 0x00, 0x00, 0x02, 0x02, 0x01, 0x00, 0x02, 0x05, 0x05, 0x00, 0x03, 0x07, 0x01, 0x01
        /*0010*/ 	.byte	0x02, 0x03, 0x00, 0x00, 0x02, 0x06, 0x01, 0x00, 0x04, 0x0b, 0x08, 0x00, 0x09, 0x00, 0x00, 0x00
        /*0020*/ 	.byte	0x00, 0x00, 0x00, 0x00


//--------------------- .nv.info._ZN8physgrad22check_alignment_kernelEPKvPii --------------------------
	.section	.nv.info._ZN8physgrad22check_alignment_kernelEPKvPii,"",@"SHT_CUDA_INFO"
	.sectionflags	@""
	.align	4


	//----- nvinfo : EIATTR_CUDA_API_VERSION
	.align		4
        /*0000*/ 	.byte	0x04, 0x37
        /*0002*/ 	.short	(.L_97 - .L_96)
.L_96:
        /*0004*/ 	.word	0x00000082


	//----- nvinfo : EIATTR_KPARAM_INFO
	.align		4
.L_97:
        /*0008*/ 	.byte	0x04, 0x17
        /*000a*/ 	.short	(.L_99 - .L_98)
.L_98:
        /*000c*/ 	.word	0x00000000
        /*0010*/ 	.short	0x0002
        /*0012*/ 	.short	0x0010
        /*0014*/ 	.byte	0x00, 0xf0, 0x11, 0x00


	//----- nvinfo : EIATTR_KPARAM_INFO
	.align		4
.L_99:
        /*0018*/ 	.byte	0x04, 0x17
        /*001a*/ 	.short	(.L_101 - .L_100)
.L_100:
        /*001c*/ 	.word	0x00000000
        /*0020*/ 	.short	0x0001
        /*0022*/ 	.short	0x0008
        /*0024*/ 	.byte	0x00, 0xf5, 0x21, 0x00


	//----- nvinfo : EIATTR_KPARAM_INFO
	.align		4
.L_101:
        /*0028*/ 	.byte	0x04, 0x17
        /*002a*/ 	.short	(.L_103 - .L_102)
.L_102:
        /*002c*/ 	.word	0x00000000
        /*0030*/ 	.short	0x0000
        /*0032*/ 	.short	0x0000
        /*0034*/ 	.byte	0x00, 0xf5, 0x21, 0x00


	//----- nvinfo : EIATTR_SPARSE_MMA_MASK
	.align		4
.L_103:
        /*0038*/ 	.byte	0x03, 0x50
        /*003a*/ 	.short	0x0000


	//----- nvinfo : EIATTR_MAXREG_COUNT
	.align		4
        /*003c*/ 	.byte	0x03, 0x1b
        /*003e*/ 	.short	0x00ff


	//----- nvinfo : EIATTR_MERCURY_ISA_VERSION
	.align		4
        /*0040*/ 	.byte	0x03, 0x5f
        /*0042*/ 	.short	0x0101


	//----- nvinfo : EIATTR_VRC_CTA_INIT_COUNT
	.align		4
        /*0044*/ 	.byte	0x02, 0x4a
	.zero		1
	.zero		1


	//----- nvinfo : EIATTR_EXIT_INSTR_OFFSETS
	.align		4
        /*0048*/ 	.byte	0x04, 0x1c
        /*004a*/ 	.short	(.L_105 - .L_104)


	//   ....[0]....
.L_104:
        /*004c*/ 	.word	0x00000070


	//   ....[1]....
        /*0050*/ 	.word	0x000001b0


	//----- nvinfo : EIATTR_CBANK_PARAM_SIZE
	.align		4
.L_105:
        /*0054*/ 	.byte	0x03, 0x19
        /*0056*/ 	.short	0x0014


	//----- nvinfo : EIATTR_PARAM_CBANK
	.align		4
        /*0058*/ 	.byte	0x04, 0x0a
        /*005a*/ 	.short	(.L_107 - .L_106)
	.align		4
.L_106:
        /*005c*/ 	.word	index@(.nv.constant0._ZN8physgrad22check_alignment_kernelEPKvPii)
        /*0060*/ 	.short	0x0380
        /*0062*/ 	.short	0x0014


	//----- nvinfo : EIATTR_SW_WAR
	.align		4
.L_107:
        /*0064*/ 	.byte	0x04, 0x36
        /*0066*/ 	.short	(.L_109 - .L_108)
.L_108:
        /*0068*/ 	.word	0x00000008
.L_109:


//--------------------- .nv.info._ZN8physgrad29analyze_access_pattern_kernelEPKiPiS2_ii --------------------------
	.section	.nv.info._ZN8physgrad29analyze_access_pattern_kernelEPKiPiS2_ii,"",@"SHT_CUDA_INFO"
	.sectionflags	@""
	.align	4


	//----- nvinfo : EIATTR_CUDA_API_VERSION
	.align		4
        /*0000*/ 	.byte	0x04, 0x37
        /*0002*/ 	.short	(.L_111 - .L_110)
.L_110:
        /*0004*/ 	.word	0x00000082


	//----- nvinfo : EIATTR_KPARAM_INFO
	.align		4
.L_111:
        /*0008*/ 	.byte	0x04, 0x17
        /*000a*/ 	.short	(.L_113 - .L_112)
.L_112:
        /*000c*/ 	.word	0x00000000
        /*0010*/ 	.short	0x0004
        /*0012*/ 	.short	0x001c
        /*0014*/ 	.byte	0x00, 0xf0, 0x11, 0x00


	//----- nvinfo : EIATTR_KPARAM_INFO
	.align		4
.L_113:
        /*0018*/ 	.byte	0x04, 0x17
        /*001a*/ 	.short	(.L_115 - .L_114)
.L_114:
        /*001c*/ 	.word	0x00000000
        /*0020*/ 	.short	0x0003
        /*0022*/ 	.short	0x0018
        /*0024*/ 	.byte	0x00, 0xf0, 0x11, 0x00


	//----- nvinfo : EIATTR_KPARAM_INFO
	.align		4
.L_115:
        /*0028*/ 	.byte	0x04, 0x17
        /*002a*/ 	.short	(.L_117 - .L_116)
.L_116:
        /*002c*/ 	.word	0x00000000
        /*0030*/ 	.short	0x0002
        /*0032*/ 	.short	0x0010
        /*0034*/ 	.byte	0x00, 0xf5, 0x21, 0x00


	//----- nvinfo : EIATTR_KPARAM_INFO
	.align		4
.L_117:
        /*0038*/ 	.byte	0x04, 0x17
        /*003a*/ 	.short	(.L_119 - .L_118)
.L_118:
        /*003c*/ 	.word	0x00000000
        /*0040*/ 	.short	0x0001
        /*0042*/ 	.short	0x0008
        /*0044*/ 	.byte	0x00, 0xf5, 0x21, 0x00


	//----- nvinfo : EIATTR_KPARAM_INFO
	.align		4
.L_119:
        /*0048*/ 	.byte	0x04, 0x17
        /*004a*/ 	.short	(.L_121 - .L_120)
.L_120:
        /*004c*/ 	.word	0x00000000
        /*0050*/ 	.short	0x0000
        /*0052*/ 	.short	0x0000
        /*0054*/ 	.byte	0x00, 0xf5, 0x21, 0x00


	//----- nvinfo : EIATTR_SPARSE_MMA_MASK
	.align		4
.L_121:
        /*0058*/ 	.byte	0x03, 0x50
        /*005a*/ 	.short	0x0000


	//----- nvinfo : EIATTR_MAXREG_COUNT
	.align		4
        /*005c*/ 	.byte	0x03, 0x1b
        /*005e*/ 	.short	0x00ff


	//----- nvinfo : EIATTR_MERCURY_ISA_VERSION
	.align		4
        /*0060*/ 	.byte	0x03, 0x5f
        /*0062*/ 	.short	0x0101


	//----- nvinfo : EIATTR_INT_WARP_WIDE_INSTR_OFFSETS
	.align		4
        /*0064*/ 	.byte	0x04, 0x31
        /*0066*/ 	.short	(.L_123 - .L_122)


	//   ....[0]....
.L_122:
        /*0068*/ 	.word	0x00000380


	//   ....[1]....
        /*006c*/ 	.word	0x00000400


	//----- nvinfo : EIATTR_VRC_CTA_INIT_COUNT
	.align		4
.L_123:
        /*0070*/ 	.byte	0x02, 0x4a
	.zero		1
	.zero		1


	//----- nvinfo : EIATTR_EXIT_INSTR_OFFSETS
	.align		4
        /*0074*/ 	.byte	0x04, 0x1c
        /*0076*/ 	.short	(.L_125 - .L_124)


	//   ....[0]....
.L_124:
        /*0078*/ 	.word	0x00000080


	//   ....[1]....
        /*007c*/ 	.word	0x000003d0


	//   ....[2]....
        /*0080*/ 	.word	0x00000450


	//----- nvinfo : EIATTR_CRS_STACK_SIZE
	.align		4
.L_125:
        /*0084*/ 	.byte	0x04, 0x1e
        /*0086*/ 	.short	(.L_127 - .L_126)
.L_126:
        /*0088*/ 	.word	0x00000000


	//----- nvinfo : EIATTR_CBANK_PARAM_SIZE
	.align		4
.L_127:
        /*008c*/ 	.byte	0x03, 0x19
        /*008e*/ 	.short	0x0020


	//----- nvinfo : EIATTR_PARAM_CBANK
	.align		4
        /*0090*/ 	.byte	0x04, 0x0a
        /*0092*/ 	.short	(.L_129 - .L_128)
	.align		4
.L_128:
        /*0094*/ 	.word	index@(.nv.constant0._ZN8physgrad29analyze_access_pattern_kernelEPKiPiS2_ii)
        /*0098*/ 	.short	0x0380
        /*009a*/ 	.short	0x0020


	//----- nvinfo : EIATTR_SW_WAR
	.align		4
.L_129:
        /*009c*/ 	.byte	0x04, 0x36
        /*009e*/ 	.short	(.L_131 - .L_130)
.L_130:
        /*00a0*/ 	.word	0x00000008
.L_131:


//--------------------- .nv.info._ZN8physgrad17reduce_min_kernelEPKfPfi --------------------------
	.section	.nv.info._ZN8physgrad17reduce_min_kernelEPKfPfi,"",@"SHT_CUDA_INFO"
	.sectionflags	@""
	.align	4


	//----- nvinfo : EIATTR_CUDA_API_VERSION
	.align		4
        /*0000*/ 	.byte	0x04, 0x37
        /*0002*/ 	.short	(.L_133 - .L_132)
.L_132:
        /*0004*/ 	.word	0x00000082


	//----- nvinfo : EIATTR_KPARAM_INFO
	.align		4
.L_133:
        /*0008*/ 	.byte	0x04, 0x17
        /*000a*/ 	.short	(.L_135 - .L_134)
.L_134:
        /*000c*/ 	.word	0x00000000
        /*0010*/ 	.short	0x0002
        /*0012*/ 	.short	0x0010
        /*0014*/ 	.byte	0x00, 0xf0, 0x11, 0x00


	//----- nvinfo : EIATTR_KPARAM_INFO
	.align		4
.L_135:
        /*0018*/ 	.byte	0x04, 0x17
        /*001a*/ 	.short	(.L_137 - .L_136)
.L_136:
        /*001c*/ 	.word	0x00000000
        /*0020*/ 	.short	0x0001
        /*0022*/ 	.short	0x0008
        /*0024*/ 	.byte	0x00, 0xf5, 0x21, 0x00


	//----- nvinfo : EIATTR_KPARAM_INFO
	.align		4
.L_137:
        /*0028*/ 	.byte	0x04, 0x17
        /*002a*/ 	.short	(.L_139 - .L_138)
.L_138:
        /*002c*/ 	.word	0x00000000
        /*0030*/ 	.short	0x0000
        /*0032*/ 	.short	0x0000
        /*0034*/ 	.byte	0x00, 0xf5, 0x21, 0x00


	//----- nvinfo : EIATTR_SPARSE_MMA_MASK
	.align		4
.L_139:
        /*0038*/ 	.byte	0x03, 0x50
        /*003a*/ 	.short	0x0000


	//----- nvinfo : EIATTR_MAXREG_COUNT
	.align		4
        /*003c*/ 	.byte	0x03, 0x1b
        /*003e*/ 	.short	0x00ff


	//----- nvinfo : EIATTR_NUM_BARRIERS
	.align		4
        /*0040*/ 	.byte	0x02, 0x4c
        /*0042*/ 	.byte	0x01
	.zero		1


	//----- nvinfo : EIATTR_MERCURY_ISA_VERSION
	.align		4
        /*0044*/ 	.byte	0x03, 0x5f
        /*0046*/ 	.short	0x0101


	//----- nvinfo : EIATTR_VRC_CTA_INIT_COUNT
	.align		4
        /*0048*/ 	.byte	0x02, 0x4a
	.zero		1
	.zero		1


	//----- nvinfo : EIATTR_EXIT_INSTR_OFFSETS
	.align		4
        /*004c*/ 	.byte	0x04, 0x1c
        /*004e*/ 	.short	(.L_141 - .L_140)


	//   ....[0]....
.L_140:
        /*0050*/ 	.word	0x00000210


	//   ....[1]....
        /*0054*/ 	.word	0x00000290


	//----- nvinfo : EIATTR_CBANK_PARAM_SIZE
	.align		4
.L_141:
        /*0058*/ 	.byte	0x03, 0x19
        /*005a*/ 	.short	0x0014


	//----- nvinfo : EIATTR_PARAM_CBANK
	.align		4
        /*005c*/ 	.byte	0x04, 0x0a
        /*005e*/ 	.short	(.L_143 - .L_142)
	.align		4
.L_142:
        /*0060*/ 	.word	index@(.nv.constant0._ZN8physgrad17reduce_min_kernelEPKfPfi)
        /*0064*/ 	.short	0x0380
        /*0066*/ 	.short	0x0014


	//----- nvinfo : EIATTR_SW_WAR
	.align		4
.L_143:
        /*0068*/ 	.byte	0x04, 0x36
        /*006a*/ 	.short	(.L_145 - .L_144)
.L_144:
        /*006c*/ 	.word	0x00000008
.L_145:


//--------------------- .nv.info._ZN8physgrad17reduce_max_kernelEPKfPfi --------------------------
	.section	.nv.info._ZN8physgrad17reduce_max_kernelEPKfPfi,"",@"SHT_CUDA_INFO"
	.sectionflags	@""
	.align	4


	//----- nvinfo : EIATTR_CUDA_API_VERSION
	.align		4
        /*0000*/ 	.byte	0x04, 0x37
        /*0002*/ 	.short	(.L_147 - .L_146)
.L_146:
        /*0004*/ 	.word	0x00000082


	//----- nvinfo : EIATTR_KPARAM_INFO
	.align		4
.L_147:
        /*0008*/ 	.byte	0x04, 0x17
        /*000a*/ 	.short	(.L_149 - .L_148)
.L_148:
        /*000c*/ 	.word	0x00000000
        /*0010*/ 	.short	0x0002
        /*0012*/ 	.short	0x0010
        /*0014*/ 	.byte	0x00, 0xf0, 0x11, 0x00


	//----- nvinfo : EIATTR_KPARAM_INFO
	.align		4
.L_149:
        /*0018*/ 	.byte	0x04, 0x17
        /*001a*/ 	.short	(.L_151 - .L_150)
.L_150:
        /*001c*/ 	.word	0x00000000
        /*0020*/ 	.short	0x0001
        /*0022*/ 	.short	0x0008
        /*0024*/ 	.byte	0x00, 0xf5, 0x21, 0x00


	//----- nvinfo : EIATTR_KPARAM_INFO
	.align		4
.L_151:
        /*0028*/ 	.byte	0x04, 0x17
        /*002a*/ 	.short	(.L_153 - .L_152)
.L_152:
        /*002c*/ 	.word	0x00000000
        /*0030*/ 	.short	0x0000
        /*0032*/ 	.short	0x0000
        /*0034*/ 	.byte	0x00, 0xf5, 0x21, 0x00


	//----- nvinfo : EIATTR_SPARSE_MMA_MASK
	.align		4
.L_153:
        /*0038*/ 	.byte	0x03, 0x50
        /*003a*/ 	.short	0x0000


	//----- nvinfo : EIATTR_MAXREG_COUNT
	.align		4
        /*003c*/ 	.byte	0x03, 0x1b
        /*003e*/ 	.short	0x00ff


	//----- nvinfo : EIATTR_NUM_BARRIERS
	.align		4
        /*0040*/ 	.byte	0x02, 0x4c
        /*0042*/ 	.byte	0x01
	.zero		1


	//----- nvinfo : EIATTR_MERCURY_ISA_VERSION
	.align		4
        /*0044*/ 	.byte	0x03, 0x5f
        /*0046*/ 	.short	0x0101


	//----- nvinfo : EIATTR_VRC_CTA_INIT_COUNT
	.align		4
        /*0048*/ 	.byte	0x02, 0x4a
	.zero		1
	.zero		1


	//----- nvinfo : EIATTR_EXIT_INSTR_OFFSETS
	.align		4
        /*004c*/ 	.byte	0x04, 0x1c
        /*004e*/ 	.short	(.L_155 - .L_154)


	//   ....[0]....
.L_154:
        /*0050*/ 	.word	0x00000210


	//   ....[1]....
        /*0054*/ 	.word	0x00000290


	//----- nvinfo : EIATTR_CBANK_PARAM_SIZE
	.align		4
.L_155:
        /*0058*/ 	.byte	0x03, 0x19
        /*005a*/ 	.short	0x0014


	//----- nvinfo : EIATTR_PARAM_CBANK
	.align		4
        /*005c*/ 	.byte	0x04, 0x0a
        /*005e*/ 	.short	(.L_157 - .L_156)
	.align		4
.L_156:
        /*0060*/ 	.word	index@(.nv.constant0._ZN8physgrad17reduce_max_kernelEPKfPfi)
        /*0064*/ 	.short	0x0380
        /*0066*/ 	.short	0x0014


	//----- nvinfo : EIATTR_SW_WAR
	.align		4
.L_157:
        /*0068*/ 	.byte	0x04, 0x36
        /*006a*/ 	.short	(.L_159 - .L_158)
.L_158:
        /*006c*/ 	.word	0x00000008
.L_159:


//--------------------- .nv.info._ZN8physgrad17reduce_sum_kernelEPKfPfi --------------------------
	.section	.nv.info._ZN8physgrad17reduce_sum_kernelEPKfPfi,"",@"SHT_CUDA_INFO"
	.sectionflags	@""
	.align	4


	//----- nvinfo : EIATTR_CUDA_API_VERSION
	.align		4
        /*0000*/ 	.byte	0x04, 0x37
        /*0002*/ 	.short	(.L_161 - .L_160)
.L_160:
        /*0004*/ 	.word	0x00000082


	//----- nvinfo : EIATTR_KPARAM_INFO
	.align		4
.L_161:
        /*0008*/ 	.byte	0x04, 0x17
        /*000a*/ 	.short	(.L_163 - .L_162)
.L_162:
        /*000c*/ 	.word	0x00000000
        /*0010*/ 	.short	0x0002
        /*0012*/ 	.short	0x0010
        /*0014*/ 	.byte	0x00, 0xf0, 0x11, 0x00


	//----- nvinfo : EIATTR_KPARAM_INFO
	.align		4
.L_163:
        /*0018*/ 	.byte	0x04, 0x17
        /*001a*/ 	.short	(.L_165 - .L_164)
.L_164:
        /*001c*/ 	.word	0x00000000
        /*0020*/ 	.short	0x0001
        /*0022*/ 	.short	0x0008
        /*0024*/ 	.byte	0x00, 0xf5, 0x21, 0x00


	//----- nvinfo : EIATTR_KPARAM_INFO
	.align		4
.L_165:
        /*0028*/ 	.byte	0x04, 0x17
        /*002a*/ 	.short	(.L_167 - .L_166)
.L_166:
        /*002c*/ 	.word	0x00000000
        /*0030*/ 	.short	0x0000
        /*0032*/ 	.short	0x0000
        /*0034*/ 	.byte	0x00, 0xf5, 0x21, 0x00


	//----- nvinfo : EIATTR_SPARSE_MMA_MASK
	.align		4
.L_167:
        /*0038*/ 	.byte	0x03, 0x50
        /*003a*/ 	.short	0x0000


	//----- nvinfo : EIATTR_MAXREG_COUNT
	.align		4
        /*003c*/ 	.byte	0x03, 0x1b
        /*003e*/ 	.short	0x00ff


	//----- nvinfo : EIATTR_NUM_BARRIERS
	.align		4
        /*0040*/ 	.byte	0x02, 0x4c
        /*0042*/ 	.byte	0x01
	.zero		1


	//----- nvinfo : EIATTR_MERCURY_ISA_VERSION
	.align		4
        /*0044*/ 	.byte	0x03, 0x5f
        /*0046*/ 	.short	0x0101


	//----- nvinfo : EIATTR_VRC_CTA_INIT_COUNT
	.align		4
        /*0048*/ 	.byte	0x02, 0x4a
	.zero		1
	.zero		1


	//----- nvinfo : EIATTR_EXIT_INSTR_OFFSETS
	.align		4
        /*004c*/ 	.byte	0x04, 0x1c
        /*004e*/ 	.short	(.L_169 - .L_168)


	//   ....[0]....
.L_168:
        /*0050*/ 	.word	0x00000210


	//   ....[1]....
        /*0054*/ 	.word	0x00000290


	//----- nvinfo : EIATTR_CBANK_PARAM_SIZE
	.align		4
.L_169:
        /*0058*/ 	.byte	0x03, 0x19
        /*005a*/ 	.short	0x0014


	//----- nvinfo : EIATTR_PARAM_CBANK
	.align		4
        /*005c*/ 	.byte	0x04, 0x0a
        /*005e*/ 	.short	(.L_171 - .L_170)
	.align		4
.L_170:
        /*0060*/ 	.word	index@(.nv.constant0._ZN8physgrad17reduce_sum_kernelEPKfPfi)
        /*0064*/ 	.short	0x0380
        /*0066*/ 	.short	0x0014


	//----- nvinfo : EIATTR_SW_WAR
	.align		4
.L_171:
        /*0068*/ 	.byte	0x04, 0x36
        /*006a*/ 	.short	(.L_173 - .L_172)
.L_172:
        /*006c*/ 	.word	0x00000008
.L_173:


//--------------------- .nv.info._ZN8physgrad28memory_bandwidth_test_kernelEPKfPfii --------------------------
	.section	.nv.info._ZN8physgrad28memory_bandwidth_test_kernelEPKfPfii,"",@"SHT_CUDA_INFO"
	.sectionflags	@""
	.align	4


	//----- nvinfo : EIATTR_CUDA_API_VERSION
	.align		4
        /*0000*/ 	.byte	0x04, 0x37
        /*0002*/ 	.short	(.L_175 - .L_174)
.L_174:
        /*0004*/ 	.word	0x00000082


	//----- nvinfo : EIATTR_KPARAM_INFO
	.align		4
.L_175:
        /*0008*/ 	.byte	0x04, 0x17
        /*000a*/ 	.short	(.L_177 - .L_176)
.L_176:
        /*000c*/ 	.word	0x00000000
        /*0010*/ 	.short	0x0003
        /*0012*/ 	.short	0x0014
        /*0014*/ 	.byte	0x00, 0xf0, 0x11, 0x00


	//----- nvinfo : EIATTR_KPARAM_INFO
	.align		4
.L_177:
        /*0018*/ 	.byte	0x04, 0x17
        /*001a*/ 	.short	(.L_179 - .L_178)
.L_178:
        /*001c*/ 	.word	0x00000000
        /*0020*/ 	.short	0x0002
        /*0022*/ 	.short	0x0010
        /*0024*/ 	.byte	0x00, 0xf0, 0x11, 0x00


	//----- nvinfo : EIATTR_KPARAM_INFO
	.align		4
.L_179:
        /*0028*/ 	.byte	0x04, 0x17
        /*002a*/ 	.short	(.L_181 - .L_180)
.L_180:
        /*002c*/ 	.word	0x00000000
        /*0030*/ 	.short	0x0001
        /*0032*/ 	.short	0x0008
        /*0034*/ 	.byte	0x00, 0xf5, 0x21, 0x00


	//----- nvinfo : EIATTR_KPARAM_INFO
	.align		4
.L_181:
        /*0038*/ 	.byte	0x04, 0x17
        /*003a*/ 	.short	(.L_183 - .L_182)
.L_182:
        /*003c*/ 	.word	0x00000000
        /*0040*/ 	.short	0x0000
        /*0042*/ 	.short	0x0000
        /*0044*/ 	.byte	0x00, 0xf5, 0x21, 0x00


	//----- nvinfo : EIATTR_SPARSE_MMA_MASK
	.align		4
.L_183:
        /*0048*/ 	.byte	0x03, 0x50
        /*004a*/ 	.short	0x0000


	//----- nvinfo : EIATTR_MAXREG_COUNT
	.align		4
        /*004c*/ 	.byte	0x03, 0x1b
        /*004e*/ 	.short	0x00ff


	//----- nvinfo : EIATTR_MERCURY_ISA_VERSION
	.align		4
        /*0050*/ 	.byte	0x03, 0x5f
        /*0052*/ 	.short	0x0101


	//----- nvinfo : EIATTR_VRC_CTA_INIT_COUNT
	.align		4
        /*0054*/ 	.byte	0x02, 0x4a
	.zero		1
	.zero		1


	//----- nvinfo : EIATTR_EXIT_INSTR_OFFSETS
	.align		4
        /*0058*/ 	.byte	0x04, 0x1c
        /*005a*/ 	.short	(.L_185 - .L_184)


	//   ....[0]....
.L_184:
        /*005c*/ 	.word	0x00000070


	//   ....[1]....
        /*0060*/ 	.word	0x00000660


	//----- nvinfo : EIATTR_CRS_STACK_SIZE
	.align		4
.L_185:
        /*0064*/ 	.byte	0x04, 0x1e
        /*0066*/ 	.short	(.L_187 - .L_186)
.L_186:
        /*0068*/ 	.word	0x00000000


	//----- nvinfo : EIATTR_CBANK_PARAM_SIZE
	.align		4
.L_187:
        /*006c*/ 	.byte	0x03, 0x19
        /*006e*/ 	.short	0x0018


	//----- nvinfo : EIATTR_PARAM_CBANK
	.align		4
        /*0070*/ 	.byte	0x04, 0x0a
        /*0072*/ 	.short	(.L_189 - .L_188)
	.align		4
.L_188:
        /*0074*/ 	.word	index@(.nv.constant0._ZN8physgrad28memory_bandwidth_test_kernelEPKfPfii)
        /*0078*/ 	.short	0x0380
        /*007a*/ 	.short	0x0018


	//----- nvinfo : EIATTR_SW_WAR
	.align		4
.L_189:
        /*007c*/ 	.byte	0x04, 0x36
        /*007e*/ 	.short	(.L_191 - .L_190)
.L_190:
        /*0080*/ 	.word	0x00000008
.L_191:


//--------------------- .nv.info._ZN8physgrad24soa_to_aos_float3_kernelEPKfS1_S1_P6float3i --------------------------
	.section	.nv.info._ZN8physgrad24soa_to_aos_float3_kernelEPKfS1_S1_P6float3i,"",@"SHT_CUDA_INFO"
	.sectionflags	@""
	.align	4


	//----- nvinfo : EIATTR_CUDA_API_VERSION
	.align		4
        /*0000*/ 	.byte	0x04, 0x37
        /*0002*/ 	.short	(.L_193 - .L_192)
.L_192:
        /*0004*/ 	.word	0x00000082


	//----- nvinfo : EIATTR_KPARAM_INFO
	.align		4
.L_193:
        /*0008*/ 	.byte	0x04, 0x17
        /*000a*/ 	.short	(.L_195 - .L_194)
.L_194:
        /*000c*/ 	.word	0x00000000
        /*0010*/ 	.short	0x0004
        /*0012*/ 	.short	0x0020
        /*0014*/ 	.byte	0x00, 0xf0, 0x11, 0x00


	//----- nvinfo : EIATTR_KPARAM_INFO
	.align		4
.L_195:
        /*0018*/ 	.byte	0x04, 0x17
        /*001a*/ 	.short	(.L_197 - .L_196)
.L_196:
        /*001c*/ 	.word	0x00000000
        /*0020*/ 	.short	0x0003
        /*0022*/ 	.short	0x0018
        /*0024*/ 	.byte	0x00, 0xf5, 0x21, 0x00


	//----- nvinfo : EIATTR_KPARAM_INFO
	.align		4
.L_197:
        /*0028*/ 	.byte	0x04, 0x17
        /*002a*/ 	.short	(.L_199 - .L_198)
.L_198:
        /*002c*/ 	.word	0x00000000
        /*0030*/ 	.short	0x0002
        /*0032*/ 	.short	0x0010
        /*0034*/ 	.byte	0x00, 0xf5, 0x21, 0x00


	//----- nvinfo : EIATTR_KPARAM_INFO
	.align		4
.L_199:
        /*0038*/ 	.byte	0x04, 0x17
        /*003a*/ 	.short	(.L_201 - .L_200)
.L_200:
        /*003c*/ 	.word	0x00000000
        /*0040*/ 	.short	0x0001
        /*0042*/ 	.short	0x0008
        /*0044*/ 	.byte	0x00, 0xf5, 0x21, 0x00


	//----- nvinfo : EIATTR_KPARAM_INFO
	.align		4
.L_201:
        /*0048*/ 	.byte	0x04, 0x17
        /*004a*/ 	.short	(.L_203 - .L_202)
.L_202:
        /*004c*/ 	.word	0x00000000
        /*0050*/ 	.short	0x0000
        /*0052*/ 	.short	0x0000
        /*0054*/ 	.byte	0x00, 0xf5, 0x21, 0x00


	//----- nvinfo : EIATTR_SPARSE_MMA_MASK
	.align		4
.L_203:
        /*0058*/ 	.byte	0x03, 0x50
        /*005a*/ 	.short	0x0000


	//----- nvinfo : EIATTR_MAXREG_COUNT
	.align		4
        /*005c*/ 	.byte	0x03, 0x1b
        /*005e*/ 	.short	0x00ff


	//----- nvinfo : EIATTR_MERCURY_ISA_VERSION
	.align		4
        /*0060*/ 	.byte	0x03, 0x5f
        /*0062*/ 	.short	0x0101


	//----- nvinfo : EIATTR_VRC_CTA_INIT_COUNT
	.align		4
        /*0064*/ 	.byte	0x02, 0x4a
	.zero		1
	.zero		1


	//----- nvinfo : EIATTR_EXIT_INSTR_OFFSETS
	.align		4
        /*0068*/ 	.byte	0x04, 0x1c
        /*006a*/ 	.short	(.L_205 - .L_204)


	//   ....[0]....
.L_204:
        /*006c*/ 	.word	0x00000070


	//   ....[1]....
        /*0070*/ 	.word	0x00000170


	//----- nvinfo : EIATTR_CBANK_PARAM_SIZE
	.align		4
.L_205:
        /*0074*/ 	.byte	0x03, 0x19
        /*0076*/ 	.short	0x0024


	//----- nvinfo : EIATTR_PARAM_CBANK
	.align		4
        /*0078*/ 	.byte	0x04, 0x0a
        /*007a*/ 	.short	(.L_207 - .L_206)
	.align		4
.L_206:
        /*007c*/ 	.word	index@(.nv.constant0._ZN8physgrad24soa_to_aos_float3_kernelEPKfS1_S1_P6float3i)
        /*0080*/ 	.short	0x0380
        /*0082*/ 	.short	0x0024


	//----- nvinfo : EIATTR_SW_WAR
	.align		4
.L_207:
        /*0084*/ 	.byte	0x04, 0x36
        /*0086*/ 	.short	(.L_209 - .L_208)
.L_208:
        /*0088*/ 	.word	0x00000008
.L_209:


//--------------------- .nv.info._ZN8physgrad24aos_to_soa_float3_kernelEPK6float3PfS3_S3_i --------------------------
	.section	.nv.info._ZN8physgrad24aos_to_soa_float3_kernelEPK6float3PfS3_S3_i,"",@"SHT_CUDA_INFO"
	.sectionflags	@""
	.align	4


	//----- nvinfo : EIATTR_CUDA_API_VERSION
	.align		4
        /*0000*/ 	.byte	0x04, 0x37
        /*0002*/ 	.short	(.L_211 - .L_210)
.L_210:
        /*0004*/ 	.word	0x00000082


	//----- nvinfo : EIATTR_KPARAM_INFO
	.align		4
.L_211:
        /*0008*/ 	.byte	0x04, 0x17
        /*000a*/ 	.short	(.L_213 - .L_212)
.L_212:
        /*000c*/ 	.word	0x00000000
        /*0010*/ 	.short	0x0004
        /*0012*/ 	.short	0x0020
        /*0014*/ 	.byte	0x00, 0xf0, 0x11, 0x00


	//----- nvinfo : EIATTR_KPARAM_INFO
	.align		4
.L_213:
        /*0018*/ 	.byte	0x04, 0x17
        /*001a*/ 	.short	(.L_215 - .L_214)
.L_214:
        /*001c*/ 	.word	0x00000000
        /*0020*/ 	.short	0x0003
        /*0022*/ 	.short	0x0018
        /*0024*/ 	.byte	0x00, 0xf5, 0x21, 0x00


	//----- nvinfo : EIATTR_KPARAM_INFO
	.align		4
.L_215:
        /*0028*/ 	.byte	0x04, 0x17
        /*002a*/ 	.short	(.L_217 - .L_216)
.L_216:
        /*002c*/ 	.word	0x00000000
        /*0030*/ 	.short	0x0002
        /*0032*/ 	.short	0x0010
        /*0034*/ 	.byte	0x00, 0xf5, 0x21, 0x00


	//----- nvinfo : EIATTR_KPARAM_INFO
	.align		4
.L_217:
        /*0038*/ 	.byte	0x04, 0x17
        /*003a*/ 	.short	(.L_219 - .L_218)
.L_218:
        /*003c*/ 	.word	0x00000000
        /*0040*/ 	.short	0x0001
        /*0042*/ 	.short	0x0008
        /*0044*/ 	.byte	0x00, 0xf5, 0x21, 0x00


	//----- nvinfo : EIATTR_KPARAM_INFO
	.align		4
.L_219:
        /*0048*/ 	.byte	0x04, 0x17
        /*004a*/ 	.short	(.L_221 - .L_220)
.L_220:
        /*004c*/ 	.word	0x00000000
        /*0050*/ 	.short	0x0000
        /*0052*/ 	.short	0x0000
        /*0054*/ 	.byte	0x00, 0xf5, 0x21, 0x00


	//----- nvinfo : EIATTR_SPARSE_MMA_MASK
	.align		4
.L_221:
        /*0058*/ 	.byte	0x03, 0x50
        /*005a*/ 	.short	0x0000


	//----- nvinfo : EIATTR_MAXREG_COUNT
	.align		4
        /*005c*/ 	.byte	0x03, 0x1b
        /*005e*/ 	.short	0x00ff


	//----- nvinfo : EIATTR_MERCURY_ISA_VERSION
	.align		4
        /*0060*/ 	.byte	0x03, 0x5f
        /*0062*/ 	.short	0x0101


	//----- nvinfo : EIATTR_VRC_CTA_INIT_COUNT
	.align		4
        /*0064*/ 	.byte	0x02, 0x4a
	.zero		1
	.zero		1


	//----- nvinfo : EIATTR_EXIT_INSTR_OFFSETS
	.align		4
        /*0068*/ 	.byte	0x04, 0x1c
        /*006a*/ 	.short	(.L_223 - .L_222)


	//   ....[0]....
.L_222:
        /*006c*/ 	.word	0x00000070


	//   ....[1]....
        /*0070*/ 	.word	0x00000170


	//----- nvinfo : EIATTR_CBANK_PARAM_SIZE
	.align		4
.L_223:
        /*0074*/ 	.byte	0x03, 0x19
        /*0076*/ 	.short	0x0024


	//----- nvinfo : EIATTR_PARAM_CBANK
	.align		4
        /*0078*/ 	.byte	0x04, 0x0a
        /*007a*/ 	.short	(.L_225 - .L_224)
	.align		4
.L_224:
        /*007c*/ 	.word	index@(.nv.constant0._ZN8physgrad24aos_to_soa_float3_kernelEPK6float3PfS3_S3_i)
        /*0080*/ 	.short	0x0380
        /*0082*/ 	.short	0x0024


	//----- nvinfo : EIATTR_SW_WAR
	.align		4
.L_225:
        /*0084*/ 	.byte	0x04, 0x36
        /*0086*/ 	.short	(.L_227 - .L_226)
.L_226:
        /*0088*/ 	.word	0x00000008
.L_227:


//--------------------- .nv.info._ZN8physgrad20prefetch_data_kernelEPKfPii --------------------------
	.section	.nv.info._ZN8physgrad20prefetch_data_kernelEPKfPii,"",@"SHT_CUDA_INFO"
	.sectionflags	@""
	.align	4


	//----- nvinfo : EIATTR_CUDA_API_VERSION
	.align		4
        /*0000*/ 	.byte	0x04, 0x37
        /*0002*/ 	.short	(.L_229 - .L_228)
.L_228:
        /*0004*/ 	.word	0x00000082


	//----- nvinfo : EIATTR_KPARAM_INFO
	.align		4
.L_229:
        /*0008*/ 	.byte	0x04, 0x17
        /*000a*/ 	.short	(.L_231 - .L_230)
.L_230:
        /*000c*/ 	.word	0x00000000
        /*0010*/ 	.short	0x0002
        /*0012*/ 	.short	0x0010
        /*0014*/ 	.byte	0x00, 0xf0, 0x11, 0x00


	//----- nvinfo : EIATTR_KPARAM_INFO
	.align		4
.L_231:
        /*0018*/ 	.byte	0x04, 0x17
        /*001a*/ 	.short	(.L_233 - .L_232)
.L_232:
        /*001c*/ 	.word	0x00000000
        /*0020*/ 	.short	0x0001
        /*0022*/ 	.short	0x0008
        /*0024*/ 	.byte	0x00, 0xf5, 0x21, 0x00


	//----- nvinfo : EIATTR_KPARAM_INFO
	.align		4
.L_233:
        /*0028*/ 	.byte	0x04, 0x17
        /*002a*/ 	.short	(.L_235 - .L_234)
.L_234:
        /*002c*/ 	.word	0x00000000
        /*0030*/ 	.short	0x0000
        /*0032*/ 	.short	0x0000
        /*0034*/ 	.byte	0x00, 0xf5, 0x21, 0x00


	//----- nvinfo : EIATTR_SPARSE_MMA_MASK
	.align		4
.L_235:
        /*0038*/ 	.byte	0x03, 0x50
        /*003a*/ 	.short	0x0000


	//----- nvinfo : EIATTR_MAXREG_COUNT
	.align		4
        /*003c*/ 	.byte	0x03, 0x1b
        /*003e*/ 	.short	0x00ff


	//----- nvinfo : EIATTR_MERCURY_ISA_VERSION
	.align		4
        /*0040*/ 	.byte	0x03, 0x5f
        /*0042*/ 	.short	0x0101


	//----- nvinfo : EIATTR_VRC_CTA_INIT_COUNT
	.align		4
        /*0044*/ 	.byte	0x02, 0x4a
	.zero		1
	.zero		1


	//----- nvinfo : EIATTR_EXIT_INSTR_OFFSETS
	.align		4
        /*0048*/ 	.byte	0x04, 0x1c
        /*004a*/ 	.short	(.L_237 - .L_236)


	//   ....[0]....
.L_236:
        /*004c*/ 	.word	0x00000070


	//   ....[1]....
        /*0050*/ 	.word	0x00000080


	//----- nvinfo : EIATTR_CBANK_PARAM_SIZE
	.align		4
.L_237:
        /*0054*/ 	.byte	0x03, 0x19
        /*0056*/ 	.short	0x0014


	//----- nvinfo : EIATTR_PARAM_CBANK
	.align		4
        /*0058*/ 	.byte	0x04, 0x0a
        /*005a*/ 	.short	(.L_239 - .L_238)
	.align		4
.L_238:
        /*005c*/ 	.word	index@(.nv.constant0._ZN8physgrad20prefetch_data_kernelEPKfPii)
        /*0060*/ 	.short	0x0380
        /*0062*/ 	.short	0x0014


	//----- nvinfo : EIATTR_SW_WAR
	.align		4
.L_239:
        /*0064*/ 	.byte	0x04, 0x36
        /*0066*/ 	.short	(.L_241 - .L_240)
.L_240:
        /*0068*/ 	.word	0x00000008
.L_241:


//--------------------- .nv.info._ZN8physgrad24decompress_sparse_kernelEPKfPKiPfii --------------------------
	.section	.nv.info._ZN8physgrad24decompress_sparse_kernelEPKfPKiPfii,"",@"SHT_CUDA_INFO"
	.sectionflags	@""
	.align	4


	//----- nvinfo : EIATTR_CUDA_API_VERSION
	.align		4
        /*0000*/ 	.byte	0x04, 0x37
        /*0002*/ 	.short	(.L_243 - .L_242)
.L_242:
        /*0004*/ 	.word	0x00000082


	//----- nvinfo : EIATTR_KPARAM_INFO
	.align		4
.L_243:
        /*0008*/ 	.byte	0x04, 0x17
        /*000a*/ 	.short	(.L_245 - .L_244)
.L_244:
        /*000c*/ 	.word	0x00000000
        /*0010*/ 	.short	0x0004
        /*0012*/ 	.short	0x001c
        /*0014*/ 	.byte	0x00, 0xf0, 0x11, 0x00


	//----- nvinfo : EIATTR_KPARAM_INFO
	.align		4
.L_245:
        /*0018*/ 	.byte	0x04, 0x17
        /*001a*/ 	.short	(.L_247 - .L_246)
.L_246:
        /*001c*/ 	.word	0x00000000
        /*0020*/ 	.short	0x0003
        /*0022*/ 	.short	0x0018
        /*0024*/ 	.byte	0x00, 0xf0, 0x11, 0x00


	//----- nvinfo : EIATTR_KPARAM_INFO
	.align		4
.L_247:
        /*0028*/ 	.byte	0x04, 0x17
        /*002a*/ 	.short	(.L_249 - .L_248)
.L_248:
        /*002c*/ 	.word	0x00000000
        /*0030*/ 	.short	0x0002
        /*0032*/ 	.short	0x0010
        /*0034*/ 	.byte	0x00, 0xf5, 0x21, 0x00


	//----- nvinfo : EIATTR_KPARAM_INFO
	.align		4
.L_249:
        /*0038*/ 	.byte	0x04, 0x17
        /*003a*/ 	.short	(.L_251 - .L_250)
.L_250:
        /*003c*/ 	.word	0x00000000
        /*0040*/ 	.short	0x0001
        /*0042*/ 	.short	0x0008
        /*0044*/ 	.byte	0x00, 0xf5, 0x21, 0x00


	//----- nvinfo : EIATTR_KPARAM_INFO
	.align		4
.L_251:
        /*0048*/ 	.byte	0x04, 0x17
        /*004a*/ 	.short	(.L_253 - .L_252)
.L_252:
        /*004c*/ 	.word	0x00000000
        /*0050*/ 	.short	0x0000
        /*0052*/ 	.short	0x0000
        /*0054*/ 	.byte	0x00, 0xf5, 0x21, 0x00


	//----- nvinfo : EIATTR_SPARSE_MMA_MASK
	.align		4
.L_253:
        /*0058*/ 	.byte	0x03, 0x50
        /*005a*/ 	.short	0x0000


	//----- nvinfo : EIATTR_MAXREG_COUNT
	.align		4
        /*005c*/ 	.byte	0x03, 0x1b
        /*005e*/ 	.short	0x00ff


	//----- nvinfo : EIATTR_NUM_BARRIERS
	.align		4
        /*0060*/ 	.byte	0x02, 0x4c
        /*0062*/ 	.byte	0x01
	.zero		1


	//----- nvinfo : EIATTR_MERCURY_ISA_VERSION
	.align		4
        /*0064*/ 	.byte	0x03, 0x5f
        /*0066*/ 	.short	0x0101


	//----- nvinfo : EIATTR_VRC_CTA_INIT_COUNT
	.align		4
        /*0068*/ 	.byte	0x02, 0x4a
	.zero		1
	.zero		1


	//----- nvinfo : EIATTR_EXIT_INSTR_OFFSETS
	.align		4
        /*006c*/ 	.byte	0x04, 0x1c
        /*006e*/ 	.short	(.L_255 - .L_254)


	//   ....[0]....
.L_254:
        /*0070*/ 	.word	0x000000e0


	//   ....[1]....
        /*0074*/ 	.word	0x00000180


	//----- nvinfo : EIATTR_CBANK_PARAM_SIZE
	.align		4
.L_255:
        /*0078*/ 	.byte	0x03, 0x19
        /*007a*/ 	.short	0x0020


	//----- nvinfo : EIATTR_PARAM_CBANK
	.align		4
        /*007c*/ 	.byte	0x04, 0x0a
        /*007e*/ 	.short	(.L_257 - .L_256)
	.align		4
.L_256:
        /*0080*/ 	.word	index@(.nv.constant0._ZN8physgrad24decompress_sparse_kernelEPKfPKiPfii)
        /*0084*/ 	.short	0x0380
        /*0086*/ 	.short	0x0020


	//----- nvinfo : EIATTR_SW_WAR
	.align		4
.L_257:
        /*0088*/ 	.byte	0x04, 0x36
        /*008a*/ 	.short	(.L_259 - .L_258)
.L_258:
        /*008c*/ 	.word	0x00000008
.L_259:


//--------------------- .nv.info._ZN8physgrad22compress_sparse_kernelEPKfPfPiS3_fi --------------------------
	.section	.nv.info._ZN8physgrad22compress_sparse_kernelEPKfPfPiS3_fi,"",@"SHT_CUDA_INFO"
	.sectionflags	@""
	.align	4


	//----- nvinfo : EIATTR_CUDA_API_VERSION
	.align		4
        /*0000*/ 	.byte	0x04, 0x37
        /*0002*/ 	.short	(.L_261 - .L_260)
.L_260:
        /*0004*/ 	.word	0x00000082


	//----- nvinfo : EIATTR_KPARAM_INFO
	.align		4
.L_261:
        /*0008*/ 	.byte	0x04, 0x17
        /*000a*/ 	.short	(.L_263 - .L_262)
.L_262:
        /*000c*/ 	.word	0x00000000
        /*0010*/ 	.short	0x0005
        /*0012*/ 	.short	0x0024
        /*0014*/ 	.byte	0x00, 0xf0, 0x11, 0x00


	//----- nvinfo : EIATTR_KPARAM_INFO
	.align		4
.L_263:
        /*0018*/ 	.byte	0x04, 0x17
        /*001a*/ 	.short	(.L_265 - .L_264)
.L_264:
        /*001c*/ 	.word	0x00000000
        /*0020*/ 	.short	0x0004
        /*0022*/ 	.short	0x0020
        /*0024*/ 	.byte	0x00, 0xf0, 0x11, 0x00


	//----- nvinfo : EIATTR_KPARAM_INFO
	.align		4
.L_265:
        /*0028*/ 	.byte	0x04, 0x17
        /*002a*/ 	.short	(.L_267 - .L_266)
.L_266:
        /*002c*/ 	.word	0x00000000
        /*0030*/ 	.short	0x0003
        /*0032*/ 	.short	0x0018
        /*0034*/ 	.byte	0x00, 0xf5, 0x21, 0x00


	//----- nvinfo : EIATTR_KPARAM_INFO
	.align		4
.L_267:
        /*0038*/ 	.byte	0x04, 0x17
        /*003a*/ 	.short	(.L_269 - .L_268)
.L_268:
        /*003c*/ 	.word	0x00000000
        /*0040*/ 	.short	0x0002
        /*0042*/ 	.short	0x0010
        /*0044*/ 	.byte	0x00, 0xf5, 0x21, 0x00


	//----- nvinfo : EIATTR_KPARAM_INFO
	.align		4
.L_269:
        /*0048*/ 	.byte	0x04, 0x17
        /*004a*/ 	.short	(.L_271 - .L_270)
.L_270:
        /*004c*/ 	.word	0x00000000
        /*0050*/ 	.short	0x0001
        /*0052*/ 	.short	0x0008
        /*0054*/ 	.byte	0x00, 0xf5, 0x21, 0x00


	//----- nvinfo : EIATTR_KPARAM_INFO
	.align		4
.L_271:
        /*0058*/ 	.byte	0x04, 0x17
        /*005a*/ 	.short	(.L_273 - .L_272)
.L_272:
        /*005c*/ 	.word	0x00000000
        /*0060*/ 	.short	0x0000
        /*0062*/ 	.short	0x0000
        /*0064*/ 	.byte	0x00, 0xf5, 0x21, 0x00


	//----- nvinfo : EIATTR_SPARSE_MMA_MASK
	.align		4
.L_273:
        /*0068*/ 	.byte	0x03, 0x50
        /*006a*/ 	.short	0x0000


	//----- nvinfo : EIATTR_MAXREG_COUNT
	.align		4
        /*006c*/ 	.byte	0x03, 0x1b
        /*006e*/ 	.short	0x00ff


	//----- nvinfo : EIATTR_MERCURY_ISA_VERSION
	.align		4
        /*0070*/ 	.byte	0x03, 0x5f
        /*0072*/ 	.short	0x0101


	//----- nvinfo : EIATTR_INT_WARP_WIDE_INSTR_OFFSETS
	.align		4
        /*0074*/ 	.byte	0x04, 0x31
        /*0076*/ 	.short	(.L_275 - .L_274)


	//   ....[0]....
.L_274:
        /*0078*/ 	.word	0x00000100


	//   ....[1]....
        /*007c*/ 	.word	0x000001b0


	//----- nvinfo : EIATTR_VRC_CTA_INIT_COUNT
	.align		4
.L_275:
        /*0080*/ 	.byte	0x02, 0x4a
	.zero		1
	.zero		1


	//----- nvinfo : EIATTR_EXIT_INSTR_OFFSETS
	.align		4
        /*0084*/ 	.byte	0x04, 0x1c
        /*0086*/ 	.short	(.L_277 - .L_276)


	//   ....[0]....
.L_276:
        /*0088*/ 	.word	0x00000070


	//   ....[1]....
        /*008c*/ 	.word	0x000000e0


	//   ....[2]....
        /*0090*/ 	.word	0x00000210


	//----- nvinfo : EIATTR_CBANK_PARAM_SIZE
	.align		4
.L_277:
        /*0094*/ 	.byte	0x03, 0x19
        /*0096*/ 	.short	0x0028


	//----- nvinfo : EIATTR_PARAM_CBANK
	.align		4
        /*0098*/ 	.byte	0x04, 0x0a
        /*009a*/ 	.short	(.L_279 - .L_278)
	.align		4
.L_278:
        /*009c*/ 	.word	index@(.nv.constant0._ZN8physgrad22compress_sparse_kernelEPKfPfPiS3_fi)
        /*00a0*/ 	.short	0x0380
        /*00a2*/ 	.short	0x0028


	//----- nvinfo : EIATTR_SW_WAR
	.align		4
.L_279:
        /*00a4*/ 	.byte	0x04, 0x36
        /*00a6*/ 	.short	(.L_281 - .L_280)
.L_280:
        /*00a8*/ 	.word	0x00000008
.L_281:


//--------------------- .nv.info._ZN8physgrad14scatter_kernelEPKfPfPKii --------------------------
	.section	.nv.info._ZN8physgrad14scatter_kernelEPKfPfPKii,"",@"SHT_CUDA_INFO"
	.sectionflags	@""
	.align	4


	//----- nvinfo : EIATTR_CUDA_API_VERSION
	.align		4
        /*0000*/ 	.byte	0x04, 0x37
        /*0002*/ 	.short	(.L_283 - .L_282)
.L_282:
        /*0004*/ 	.word	0x00000082


	//----- nvinfo : EIATTR_KPARAM_INFO
	.align		4
.L_283:
        /*0008*/ 	.byte	0x04, 0x17
        /*000a*/ 	.short	(.L_285 - .L_284)
.L_284:
        /*000c*/ 	.word	0x00000000
        /*0010*/ 	.short	0x0003
        /*0012*/ 	.short	0x0018
        /*0014*/ 	.byte	0x00, 0xf0, 0x11, 0x00


	//----- nvinfo : EIATTR_KPARAM_INFO
	.align		4
.L_285:
        /*0018*/ 	.byte	0x04, 0x17
        /*001a*/ 	.short	(.L_287 - .L_286)
.L_286:
        /*001c*/ 	.word	0x00000000
        /*0020*/ 	.short	0x0002
        /*0022*/ 	.short	0x0010
        /*0024*/ 	.byte	0x00, 0xf5, 0x21, 0x00


	//----- nvinfo : EIATTR_KPARAM_INFO
	.align		4
.L_287:
        /*0028*/ 	.byte	0x04, 0x17
        /*002a*/ 	.short	(.L_289 - .L_288)
.L_288:
        /*002c*/ 	.word	0x00000000
        /*0030*/ 	.short	0x0001
        /*0032*/ 	.short	0x0008
        /*0034*/ 	.byte	0x00, 0xf5, 0x21, 0x00


	//----- nvinfo : EIATTR_KPARAM_INFO
	.align		4
.L_289:
        /*0038*/ 	.byte	0x04, 0x17
        /*003a*/ 	.short	(.L_291 - .L_290)
.L_290:
        /*003c*/ 	.word	0x00000000
        /*0040*/ 	.short	0x0000
        /*0042*/ 	.short	0x0000
        /*0044*/ 	.byte	0x00, 0xf5, 0x21, 0x00


	//----- nvinfo : EIATTR_SPARSE_MMA_MASK
	.align		4
.L_291:
        /*0048*/ 	.byte	0x03, 0x50
        /*004a*/ 	.short	0x0000


	//----- nvinfo : EIATTR_MAXREG_COUNT
	.align		4
        /*004c*/ 	.byte	0x03, 0x1b
        /*004e*/ 	.short	0x00ff


	//----- nvinfo : EIATTR_MERCURY_ISA_VERSION
	.align		4
        /*0050*/ 	.byte	0x03, 0x5f
        /*0052*/ 	.short	0x0101


	//----- nvinfo : EIATTR_VRC_CTA_INIT_COUNT
	.align		4
        /*0054*/ 	.byte	0x02, 0x4a
	.zero		1
	.zero		1


	//----- nvinfo : EIATTR_EXIT_INSTR_OFFSETS
	.align		4
        /*0058*/ 	.byte	0x04, 0x1c
        /*005a*/ 	.short	(.L_293 - .L_292)


	//   ....[0]....
.L_292:
        /*005c*/ 	.word	0x00000070


	//   ....[1]....
        /*0060*/ 	.word	0x00000120


	//----- nvinfo : EIATTR_CBANK_PARAM_SIZE
	.align		4
.L_293:
        /*0064*/ 	.byte	0x03, 0x19
        /*0066*/ 	.short	0x001c


	//----- nvinfo : EIATTR_PARAM_CBANK
	.align		4
        /*0068*/ 	.byte	0x04, 0x0a
        /*006a*/ 	.short	(.L_295 - .L_294)
	.align		4
.L_294:
        /*006c*/ 	.word	index@(.nv.constant0._ZN8physgrad14scatter_kernelEPKfPfPKii)
        /*0070*/ 	.short	0x0380
        /*0072*/ 	.short	0x001c


	//----- nvinfo : EIATTR_SW_WAR
	.align		4
.L_295:
        /*0074*/ 	.byte	0x04, 0x36
        /*0076*/ 	.short	(.L_297 - .L_296)
.L_296:
        /*0078*/ 	.word	0x00000008
.L_297:


//--------------------- .nv.info._ZN8physgrad13gather_kernelEPKfPfPKii --------------------------
	.section	.nv.info._ZN8physgrad13gather_kernelEPKfPfPKii,"",@"SHT_CUDA_INFO"
	.sectionflags	@""
	.align	4


	//----- nvinfo : EIATTR_CUDA_API_VERSION
	.align		4
        /*0000*/ 	.byte	0x04, 0x37
        /*0002*/ 	.short	(.L_299 - .L_298)
.L_298:
        /*0004*/ 	.word	0x00000082


	//----- nvinfo : EIATTR_KPARAM_INFO
	.align		4
.L_299:
        /*0008*/ 	.byte	0x04, 0x17
        /*000a*/ 	.short	(.L_301 - .L_300)
.L_300:
        /*000c*/ 	.word	0x00000000
        /*0010*/ 	.short	0x0003
        /*0012*/ 	.short	0x0018
        /*0014*/ 	.byte	0x00, 0xf0, 0x11, 0x00


	//----- nvinfo : EIATTR_KPARAM_INFO
	.align		4
.L_301:
        /*0018*/ 	.byte	0x04, 0x17
        /*001a*/ 	.short	(.L_303 - .L_302)
.L_302:
        /*001c*/ 	.word	0x00000000
        /*0020*/ 	.short	0x0002
        /*0022*/ 	.short	0x0010
        /*0024*/ 	.byte	0x00, 0xf5, 0x21, 0x00


	//----- nvinfo : EIATTR_KPARAM_INFO
	.align		4
.L_303:
        /*0028*/ 	.byte	0x04, 0x17
        /*002a*/ 	.short	(.L_305 - .L_304)
.L_304:
        /*002c*/ 	.word	0x00000000
        /*0030*/ 	.short	0x0001
        /*0032*/ 	.short	0x0008
        /*0034*/ 	.byte	0x00, 0xf5, 0x21, 0x00


	//----- nvinfo : EIATTR_KPARAM_INFO
	.align		4
.L_305:
        /*0038*/ 	.byte	0x04, 0x17
        /*003a*/ 	.short	(.L_307 - .L_306)
.L_306:
        /*003c*/ 	.word	0x00000000
        /*0040*/ 	.short	0x0000
        /*0042*/ 	.short	0x0000
        /*0044*/ 	.byte	0x00, 0xf5, 0x21, 0x00


	//----- nvinfo : EIATTR_SPARSE_MMA_MASK
	.align		4
.L_307:
        /*0048*/ 	.byte	0x03, 0x50
        /*004a*/ 	.short	0x0000


	//----- nvinfo : EIATTR_MAXREG_COUNT
	.align		4
        /*004c*/ 	.byte	0x03, 0x1b
        /*004e*/ 	.short	0x00ff


	//----- nvinfo : EIATTR_MERCURY_ISA_VERSION
	.align		4
        /*0050*/ 	.byte	0x03, 0x5f
        /*0052*/ 	.short	0x0101


	//----- nvinfo : EIATTR_VRC_CTA_INIT_COUNT
	.align		4
        /*0054*/ 	.byte	0x02, 0x4a
	.zero		1
	.zero		1


	//----- nvinfo : EIATTR_EXIT_INSTR_OFFSETS
	.align		4
        /*0058*/ 	.byte	0x04, 0x1c
        /*005a*/ 	.short	(.L_309 - .L_308)


	//   ....[0]....
.L_308:
        /*005c*/ 	.word	0x00000070


	//   ....[1]....
        /*0060*/ 	.word	0x00000120


	//----- nvinfo : EIATTR_CBANK_PARAM_SIZE
	.align		4
.L_309:
        /*0064*/ 	.byte	0x03, 0x19
        /*0066*/ 	.short	0x001c


	//----- nvinfo : EIATTR_PARAM_CBANK
	.align		4
        /*0068*/ 	.byte	0x04, 0x0a
        /*006a*/ 	.short	(.L_311 - .L_310)
	.align		4
.L_310:
        /*006c*/ 	.word	index@(.nv.constant0._ZN8physgrad13gather_kernelEPKfPfPKii)
        /*0070*/ 	.short	0x0380
        /*0072*/ 	.short	0x001c


	//----- nvinfo : EIATTR_SW_WAR
	.align		4
.L_311:
        /*0074*/ 	.byte	0x04, 0x36
        /*0076*/ 	.short	(.L_313 - .L_312)
.L_312:
        /*0078*/ 	.word	0x00000008
.L_313:


//--------------------- .nv.info._ZN8physgrad18copy_memory_kernelEPKfPfi --------------------------
	.section	.nv.info._ZN8physgrad18copy_memory_kernelEPKfPfi,"",@"SHT_CUDA_INFO"
	.sectionflags	@""
	.align	4


	//----- nvinfo : EIATTR_CUDA_API_VERSION
	.align		4
        /*0000*/ 	.byte	0x04, 0x37
        /*0002*/ 	.short	(.L_315 - .L_314)
.L_314:
        /*0004*/ 	.word	0x00000082


	//----- nvinfo : EIATTR_KPARAM_INFO
	.align		4
.L_315:
        /*0008*/ 	.byte	0x04, 0x17
        /*000a*/ 	.short	(.L_317 - .L_316)
.L_316:
        /*000c*/ 	.word	0x00000000
        /*0010*/ 	.short	0x0002
        /*0012*/ 	.short	0x0010
        /*0014*/ 	.byte	0x00, 0xf0, 0x11, 0x00


	//----- nvinfo : EIATTR_KPARAM_INFO
	.align		4
.L_317:
        /*0018*/ 	.byte	0x04, 0x17
        /*001a*/ 	.short	(.L_319 - .L_318)
.L_318:
        /*001c*/ 	.word	0x00000000
        /*0020*/ 	.short	0x0001
        /*0022*/ 	.short	0x0008
        /*0024*/ 	.byte	0x00, 0xf5, 0x21, 0x00


	//----- nvinfo : EIATTR_KPARAM_INFO
	.align		4
.L_319:
        /*0028*/ 	.byte	0x04, 0x17
        /*002a*/ 	.short	(.L_321 - .L_320)
.L_320:
        /*002c*/ 	.word	0x00000000
        /*0030*/ 	.short	0x0000
        /*0032*/ 	.short	0x0000
        /*0034*/ 	.byte	0x00, 0xf5, 0x21, 0x00


	//----- nvinfo : EIATTR_SPARSE_MMA_MASK
	.align		4
.L_321:
        /*0038*/ 	.byte	0x03, 0x50
        /*003a*/ 	.short	0x0000


	//----- nvinfo : EIATTR_MAXREG_COUNT
	.align		4
        /*003c*/ 	.byte	0x03, 0x1b
        /*003e*/ 	.short	0x00ff


	//----- nvinfo : EIATTR_MERCURY_ISA_VERSION
	.align		4
        /*0040*/ 	.byte	0x03, 0x5f
        /*0042*/ 	.short	0x0101


	//----- nvinfo : EIATTR_VRC_CTA_INIT_COUNT
	.align		4
        /*0044*/ 	.byte	0x02, 0x4a
	.zero		1
	.zero		1


	//----- nvinfo : EIATTR_EXIT_INSTR_OFFSETS
	.align		4
        /*0048*/ 	.byte	0x04, 0x1c
        /*004a*/ 	.short	(.L_323 - .L_322)


	//   ....[0]....
.L_322:
        /*004c*/ 	.word	0x00000070


	//   ....[1]....
        /*0050*/ 	.word	0x000000f0


	//----- nvinfo : EIATTR_CBANK_PARAM_SIZE
	.align		4
.L_323:
        /*0054*/ 	.byte	0x03, 0x19
        /*0056*/ 	.short	0x0014


	//----- nvinfo : EIATTR_PARAM_CBANK
	.align		4
        /*0058*/ 	.byte	0x04, 0x0a
        /*005a*/ 	.short	(.L_325 - .L_324)
	.align		4
.L_324:
        /*005c*/ 	.word	index@(.nv.constant0._ZN8physgrad18copy_memory_kernelEPKfPfi)
        /*0060*/ 	.short	0x0380
        /*0062*/ 	.short	0x0014


	//----- nvinfo : EIATTR_SW_WAR
	.align		4
.L_325:
        /*0064*/ 	.byte	0x04, 0x36
        /*0066*/ 	.short	(.L_327 - .L_326)
.L_326:
        /*0068*/ 	.word	0x00000008
.L_327:


//--------------------- .nv.info._ZN8physgrad17set_memory_kernelEPffi --------------------------
	.section	.nv.info._ZN8physgrad17set_memory_kernelEPffi,"",@"SHT_CUDA_INFO"
	.sectionflags	@""
	.align	4


	//----- nvinfo : EIATTR_CUDA_API_VERSION
	.align		4
        /*0000*/ 	.byte	0x04, 0x37
        /*0002*/ 	.short	(.L_329 - .L_328)
.L_328:
        /*0004*/ 	.word	0x00000082


	//----- nvinfo : EIATTR_KPARAM_INFO
	.align		4
.L_329:
        /*0008*/ 	.byte	0x04, 0x17
        /*000a*/ 	.short	(.L_331 - .L_330)
.L_330:
        /*000c*/ 	.word	0x00000000
        /*0010*/ 	.short	0x0002
        /*0012*/ 	.short	0x000c
        /*0014*/ 	.byte	0x00, 0xf0, 0x11, 0x00


	//----- nvinfo : EIATTR_KPARAM_INFO
	.align		4
.L_331:
        /*0018*/ 	.byte	0x04, 0x17
        /*001a*/ 	.short	(.L_333 - .L_332)
.L_332:
        /*001c*/ 	.word	0x00000000
        /*0020*/ 	.short	0x0001
        /*0022*/ 	.short	0x0008
        /*0024*/ 	.byte	0x00, 0xf0, 0x11, 0x00


	//----- nvinfo : EIATTR_KPARAM_INFO
	.align		4
.L_333:
        /*0028*/ 	.byte	0x04, 0x17
        /*002a*/ 	.short	(.L_335 - .L_334)
.L_334:
        /*002c*/ 	.word	0x00000000
        /*0030*/ 	.short	0x0000
        /*0032*/ 	.short	0x0000
        /*0034*/ 	.byte	0x00, 0xf5, 0x21, 0x00


	//----- nvinfo : EIATTR_SPARSE_MMA_MASK
	.align		4
.L_335:
        /*0038*/ 	.byte	0x03, 0x50
        /*003a*/ 	.short	0x0000


	//----- nvinfo : EIATTR_MAXREG_COUNT
	.align		4
        /*003c*/ 	.byte	0x03, 0x1b
        /*003e*/ 	.short	0x00ff


	//----- nvinfo : EIATTR_MERCURY_ISA_VERSION
	.align		4
        /*0040*/ 	.byte	0x03, 0x5f
        /*0042*/ 	.short	0x0101


	//----- nvinfo : EIATTR_VRC_CTA_INIT_COUNT
	.align		4
        /*0044*/ 	.byte	0x02, 0x4a
	.zero		1
	.zero		1


	//----- nvinfo : EIATTR_EXIT_INSTR_OFFSETS
	.align		4
        /*0048*/ 	.byte	0x04, 0x1c
        /*004a*/ 	.short	(.L_337 - .L_336)


	//   ....[0]....
.L_336:
        /*004c*/ 	.word	0x00000070


	//   ....[1]....
        /*0050*/ 	.word	0x000000d0


	//----- nvinfo : EIATTR_CBANK_PARAM_SIZE
	.align		4
.L_337:
        /*0054*/ 	.byte	0x03, 0x19
        /*0056*/ 	.short	0x0010


	//----- nvinfo : EIATTR_PARAM_CBANK
	.align		4
        /*0058*/ 	.byte	0x04, 0x0a
        /*005a*/ 	.short	(.L_339 - .L_338)
	.align		4
.L_338:
        /*005c*/ 	.word	index@(.nv.constant0._ZN8physgrad17set_memory_kernelEPffi)
        /*0060*/ 	.short	0x0380
        /*0062*/ 	.short	0x0010


	//----- nvinfo : EIATTR_SW_WAR
	.align		4
.L_339:
        /*0064*/ 	.byte	0x04, 0x36
        /*0066*/ 	.short	(.L_341 - .L_340)
.L_340:
        /*0068*/ 	.word	0x00000008
.L_341:


//--------------------- .nv.info._ZN8physgrad18zero_memory_kernelEPfi --------------------------
	.section	.nv.info._ZN8physgrad18zero_memory_kernelEPfi,"",@"SHT_CUDA_INFO"
	.sectionflags	@""
	.align	4


	//----- nvinfo : EIATTR_CUDA_API_VERSION
	.align		4
        /*0000*/ 	.byte	0x04, 0x37
        /*0002*/ 	.short	(.L_343 - .L_342)
.L_342:
        /*0004*/ 	.word	0x00000082


	//----- nvinfo : EIATTR_KPARAM_INFO
	.align		4
.L_343:
        /*0008*/ 	.byte	0x04, 0x17
        /*000a*/ 	.short	(.L_345 - .L_344)
.L_344:
        /*000c*/ 	.word	0x00000000
        /*0010*/ 	.short	0x0001
        /*0012*/ 	.short	0x0008
        /*0014*/ 	.byte	0x00, 0xf0, 0x11, 0x00


	//----- nvinfo : EIATTR_KPARAM_INFO
	.align		4
.L_345:
        /*0018*/ 	.byte	0x04, 0x17
        /*001a*/ 	.short	(.L_347 - .L_346)
.L_346:
        /*001c*/ 	.word	0x00000000
        /*0020*/ 	.short	0x0000
        /*0022*/ 	.short	0x0000
        /*0024*/ 	.byte	0x00, 0xf5, 0x21, 0x00


	//----- nvinfo : EIATTR_SPARSE_MMA_MASK
	.align		4
.L_347:
        /*0028*/ 	.byte	0x03, 0x50
        /*002a*/ 	.short	0x0000


	//----- nvinfo : EIATTR_MAXREG_COUNT
	.align		4
        /*002c*/ 	.byte	0x03, 0x1b
        /*002e*/ 	.short	0x00ff


	//----- nvinfo : EIATTR_MERCURY_ISA_VERSION
	.align		4
        /*0030*/ 	.byte	0x03, 0x5f
        /*0032*/ 	.short	0x0101


	//----- nvinfo : EIATTR_VRC_CTA_INIT_COUNT
	.align		4
        /*0034*/ 	.byte	0x02, 0x4a
	.zero		1
	.zero		1


	//----- nvinfo : EIATTR_EXIT_INSTR_OFFSETS
	.align		4
        /*0038*/ 	.byte	0x04, 0x1c
        /*003a*/ 	.short	(.L_349 - .L_348)


	//   ....[0]....
.L_348:
        /*003c*/ 	.word	0x00000070


	//   ....[1]....
        /*0040*/ 	.word	0x000000c0


	//----- nvinfo : EIATTR_CBANK_PARAM_SIZE
	.align		4
.L_349:
        /*0044*/ 	.byte	0x03, 0x19
        /*0046*/ 	.short	0x000c


	//----- nvinfo : EIATTR_PARAM_CBANK
	.align		4
        /*0048*/ 	.byte	0x04, 0x0a
        /*004a*/ 	.short	(.L_351 - .L_350)
	.align		4
.L_350:
        /*004c*/ 	.word	index@(.nv.constant0._ZN8physgrad18zero_memory_kernelEPfi)
        /*0050*/ 	.short	0x0380
        /*0052*/ 	.short	0x000c


	//----- nvinfo : EIATTR_SW_WAR
	.align		4
.L_351:
        /*0054*/ 	.byte	0x04, 0x36
        /*0056*/ 	.short	(.L_353 - .L_352)
.L_352:
        /*0058*/ 	.word	0x00000008
.L_353:


//--------------------- .nv.callgraph             --------------------------
	.section	.nv.callgraph,"",@"SHT_CUDA_CALLGRAPH"
	.align	4
	.sectionentsize	8
	.align		4
        /*0000*/ 	.word	0x00000000
	.align		4
        /*0004*/ 	.word	0xffffffff
	.align		4
        /*0008*/ 	.word	0x00000000
	.align		4
        /*000c*/ 	.word	0xfffffffe
	.align		4
        /*0010*/ 	.word	0x00000000
	.align		4
        /*0014*/ 	.word	0xfffffffd
	.align		4
        /*0018*/ 	.word	0x00000000
	.align		4
        /*001c*/ 	.word	0xfffffffc


//--------------------- .text._ZN8physgrad22check_alignment_kernelEPKvPii --------------------------
	.section	.text._ZN8physgrad22check_alignment_kernelEPKvPii,"ax",@progbits
	.align	128
        .global         _ZN8physgrad22check_alignment_kernelEPKvPii
        .type           _ZN8physgrad22check_alignment_kernelEPKvPii,@function
        .size           _ZN8physgrad22check_alignment_kernelEPKvPii,(.L_x_29 - _ZN8physgrad22check_alignment_kernelEPKvPii)
        .other          _ZN8physgrad22check_alignment_kernelEPKvPii,@"STO_CUDA_ENTRY STV_DEFAULT"
_ZN8physgrad22check_alignment_kernelEPKvPii:
.text._ZN8physgrad22check_alignment_kernelEPKvPii:
[----:B------:R-:W-:Y:S01]  /*0000*/  LDC R1, c[0x0][0x37c] ;  /* 0x0000df00ff017b82 */ /* 0x000fe20000000800 */
[----:B------:R-:W0:Y:S07]  /*0010*/  S2R R0, SR_TID.X ;  /* 0x0000000000007919 */ /* 0x000e2e0000002100 */
[----:B------:R-:W0:Y:S01]  /*0020*/  S2UR UR4, SR_CTAID.X ;  /* 0x00000000000479c3 */ /* 0x000e220000002500 */
[----:B------:R-:W1:Y:S07]  /*0030*/  LDCU UR5, c[0x0][0x390] ;  /* 0x00007200ff0577ac */ /* 0x000e6e0008000800 */
[----:B------:R-:W0:Y:S02]  /*0040*/  LDC R7, c[0x0][0x360] ;  /* 0x0000d800ff077b82 */ /* 0x000e240000000800 */
[----:B0-----:R-:W-:-:S05]  /*0050*/  IMAD R7, R7, UR4, R0 ;  /* 0x0000000407077c24 */ /* 0x001fca000f8e0200 */
[----:B-1----:R-:W-:-:S13]  /*0060*/  ISETP.GE.AND P0, PT, R7, UR5, PT ;  /* 0x0000000507007c0c */ /* 0x002fda000bf06270 */
[----:B------:R-:W-:Y:S05]  /*0070*/  @P0 EXIT ;  /* 0x000000000000094d */ /* 0x000fea0003800000 */
[----:B------:R-:W0:Y:S01]  /*0080*/  LDC.64 R2, c[0x0][0x380] ;  /* 0x0000e000ff027b82 */ /* 0x000e220000000a00 */
[----:B------:R-:W1:Y:S07]  /*0090*/  LDCU.64 UR4, c[0x0][0x358] ;  /* 0x00006b00ff0477ac */ /* 0x000e6e0008000a00 */
[----:B------:R-:W2:Y:S08]  /*00a0*/  LDC R0, c[0x0][0x380] ;  /* 0x0000e000ff007b82 */ /* 0x000eb00000000800 */
[----:B------:R-:W3:Y:S01]  /*00b0*/  LDC.64 R4, c[0x0][0x388] ;  /* 0x0000e200ff047b82 */ /* 0x000ee20000000a00 */
[----:B0-----:R-:W-:-:S02]  /*00c0*/  IMAD R2, R7, 0x4, R2 ;  /* 0x0000000407027824 */ /* 0x001fc400078e0202 */
[----:B------:R-:W-:-:S03]  /*00d0*/  IMAD.SHL.U32 R3, R7, 0x4, RZ ;  /* 0x0000000407037824 */ /* 0x000fc600078e00ff */
[C---:B------:R-:W-:Y:S02]  /*00e0*/  LOP3.LUT P1, RZ, R2.reuse, 0x7, RZ, 0xc0, !PT ;  /* 0x0000000702ff7812 */ /* 0x040fe4000782c0ff */
[----:B------:R-:W-:Y:S02]  /*00f0*/  LOP3.LUT P2, RZ, R2, 0xf, RZ, 0xc0, !PT ;  /* 0x0000000f02ff7812 */ /* 0x000fe4000784c0ff */
[----:B--2---:R-:W-:Y:S02]  /*0100*/  LOP3.LUT P0, RZ, R0, 0x3, RZ, 0xc0, !PT ;  /* 0x0000000300ff7812 */ /* 0x004fe4000780c0ff */
[----:B------:R-:W-:Y:S02]  /*0110*/  LOP3.LUT P3, RZ, R2, 0x1f, RZ, 0xc0, !PT ;  /* 0x0000001f02ff7812 */ /* 0x000fe4000786c0ff */
[----:B------:R-:W-:Y:S02]  /*0120*/  SEL R7, RZ, 0x1, P1 ;  /* 0x00000001ff077807 */ /* 0x000fe40000800000 */
[----:B------:R-:W-:Y:S01]  /*0130*/  SEL R9, RZ, 0x1, P2 ;  /* 0x00000001ff097807 */ /* 0x000fe20001000000 */
[----:B---3--:R-:W-:Y:S01]  /*0140*/  IMAD.WIDE R2, R3, 0x4, R4 ;  /* 0x0000000403027825 */ /* 0x008fe200078e0204 */
[----:B------:R-:W-:-:S02]  /*0150*/  SEL R5, RZ, 0x1, P0 ;  /* 0x00000001ff057807 */ /* 0x000fc40000000000 */
[----:B------:R-:W-:Y:S02]  /*0160*/  SEL R11, RZ, 0x1, P3 ;  /* 0x00000001ff0b7807 */ /* 0x000fe40001800000 */
[----:B-1----:R-:W-:Y:S04]  /*0170*/  STG.E desc[UR4][R2.64+0x4], R7 ;  /* 0x0000040702007986 */ /* 0x002fe8000c101904 */
[----:B------:R-:W-:Y:S04]  /*0180*/  STG.E desc[UR4][R2.64], R5 ;  /* 0x0000000502007986 */ /* 0x000fe8000c101904 */
[----:B------:R-:W-:Y:S04]  /*0190*/  STG.E desc[UR4][R2.64+0x8], R9 ;  /* 0x0000080902007986 */ /* 0x000fe8000c101904 */
[----:B------:R-:W-:Y:S01]  /*01a0*/  STG.E desc[UR4][R2.64+0xc], R11 ;  /* 0x00000c0b02007986 */ /* 0x000fe2000c101904 */
[----:B------:R-:W-:Y:S05]  /*01b0*/  EXIT ;  /* 0x000000000000794d */ /* 0x000fea0003800000 */
.L_x_0:
[----:B------:R-:W-:-:S00]  /*01c0*/  BRA `(.L_x_0) ;  /* 0xfffffffc00fc7947 */ /* 0x000fc0000383ffff */
[----:B------:R-:W-:-:S00]  /*01d0*/  NOP ;  /* 0x0000000000007918 */ /* 0x000fc00000000000 */
        /* <DEDUP_REMOVED lines=10> */
.L_x_29:


//--------------------- .text._ZN8physgrad29analyze_access_pattern_kernelEPKiPiS2_ii --------------------------
	.section	.text._ZN8physgrad29analyze_access_pattern_kernelEPKiPiS2_ii,"ax",@progbits
	.align	128
        .global         _ZN8physgrad29analyze_access_pattern_kernelEPKiPiS2_ii
        .type           _ZN8physgrad29analyze_access_pattern_kernelEPKiPiS2_ii,@function
        .size           _ZN8physgrad29analyze_access_pattern_kernelEPKiPiS2_ii,(.L_x_30 - _ZN8physgrad29analyze_access_pattern_kernelEPKiPiS2_ii)
        .other          _ZN8physgrad29analyze_access_pattern_kernelEPKiPiS2_ii,@"STO_CUDA_ENTRY STV_DEFAULT"
_ZN8physgrad29analyze_access_pattern_kernelEPKiPiS2_ii:
.text._ZN8physgrad29analyze_access_pattern_kernelEPKiPiS2_ii:
[----:B------:R-:W-:Y:S01]  /*0000*/  LDC R1, c[0x0][0x37c] ;  /* 0x0000df00ff017b82 */ /* 0x000fe20000000800 */
[----:B------:R-:W0:Y:S07]  /*0010*/  S2R R0, SR_TID.X ;  /* 0x0000000000007919 */ /* 0x000e2e0000002100 */
[----:B------:R-:W0:Y:S01]  /*0020*/  S2UR UR5, SR_CTAID.X ;  /* 0x00000000000579c3 */ /* 0x000e220000002500 */
[----:B------:R-:W1:Y:S07]  /*0030*/  LDCU UR4, c[0x0][0x39c] ;  /* 0x00007380ff0477ac */ /* 0x000e6e0008000800 */
[----:B------:R-:W0:Y:S01]  /*0040*/  LDC R5, c[0x0][0x360] ;  /* 0x0000d800ff057b82 */ /* 0x000e220000000800 */
[----:B-1----:R-:W-:Y:S01]  /*0050*/  UIADD3 UR4, UPT, UPT, UR4, -0x1, URZ ;  /* 0xffffffff04047890 */ /* 0x002fe2000fffe0ff */
[----:B0-----:R-:W-:-:S05]  /*0060*/  IMAD R5, R5, UR5, R0 ;  /* 0x0000000505057c24 */ /* 0x001fca000f8e0200 */
[----:B------:R-:W-:-:S13]  /*0070*/  ISETP.GE.AND P0, PT, R5, UR4, PT ;  /* 0x0000000405007c0c */ /* 0x000fda000bf06270 */
[----:B------:R-:W-:Y:S05]  /*0080*/  @P0 EXIT ;  /* 0x000000000000094d */ /* 0x000fea0003800000 */
[----:B------:R-:W0:Y:S01]  /*0090*/  LDC.64 R2, c[0x0][0x380] ;  /* 0x0000e000ff027b82 */ /* 0x000e220000000a00 */
[----:B------:R-:W1:Y:S07]  /*00a0*/  LDCU.64 UR4, c[0x0][0x358] ;  /* 0x00006b00ff0477ac */ /* 0x000e6e0008000a00 */
[----:B------:R-:W2:Y:S01]  /*00b0*/  LDC R9, c[0x0][0x398] ;  /* 0x0000e600ff097b82 */ /* 0x000ea20000000800 */
[----:B0-----:R-:W-:-:S05]  /*00c0*/  IMAD.WIDE R2, R5, 0x4, R2 ;  /* 0x0000000405027825 */ /* 0x001fca00078e0202 */
[----:B-1----:R-:W3:Y:S04]  /*00d0*/  LDG.E.CONSTANT R0, desc[UR4][R2.64] ;  /* 0x0000000402007981 */ /* 0x002ee8000c1e9900 */
[----:B------:R3:W4:Y:S01]  /*00e0*/  LDG.E.CONSTANT R7, desc[UR4][R2.64+0x4] ;  /* 0x0000040402077981 */ /* 0x000722000c1e9900 */
[----:B--2---:R-:W-:-:S04]  /*00f0*/  IABS R8, R9 ;  /* 0x0000000900087213 */ /* 0x004fc80000000000 */
[----:B------:R-:W0:Y:S08]  /*0100*/  I2F.RP R6, R8 ;  /* 0x0000000800067306 */ /* 0x000e300000209400 */
[----:B0-----:R-:W0:Y:S02]  /*0110*/  MUFU.RCP R6, R6 ;  /* 0x0000000600067308 */ /* 0x001e240000001000 */
[----:B0-----:R-:W-:-:S06]  /*0120*/  VIADD R4, R6, 0xffffffe ;  /* 0x0ffffffe06047836 */ /* 0x001fcc0000000000 */
[----:B------:R0:W1:Y:S02]  /*0130*/  F2I.FTZ.U32.TRUNC.NTZ R5, R4 ;  /* 0x0000000400057305 */ /* 0x000064000021f000 */
[----:B0-----:R-:W-:Y:S02]  /*0140*/  IMAD.MOV.U32 R4, RZ, RZ, RZ ;  /* 0x000000ffff047224 */ /* 0x001fe400078e00ff */
[----:B-1----:R-:W-:-:S04]  /*0150*/  IMAD.MOV R11, RZ, RZ, -R5 ;  /* 0x000000ffff0b7224 */ /* 0x002fc800078e0a05 */
[----:B------:R-:W-:-:S04]  /*0160*/  IMAD R11, R11, R8, RZ ;  /* 0x000000080b0b7224 */ /* 0x000fc800078e02ff */
[----:B------:R-:W-:Y:S01]  /*0170*/  IMAD.HI.U32 R5, R5, R11, R4 ;  /* 0x0000000b05057227 */ /* 0x000fe200078e0004 */
[----:B---3--:R-:W-:Y:S02]  /*0180*/  IABS R3, R0 ;  /* 0x0000000000037213 */ /* 0x008fe40000000000 */
[----:B------:R-:W-:Y:S02]  /*0190*/  LOP3.LUT R0, R0, R9, RZ, 0x3c, !PT ;  /* 0x0000000900007212 */ /* 0x000fe400078e3cff */
[----:B----4-:R-:W-:Y:S01]  /*01a0*/  IABS R6, R7 ;  /* 0x0000000700067213 */ /* 0x010fe20000000000 */
[----:B------:R-:W-:Y:S01]  /*01b0*/  IMAD.HI.U32 R2, R5, R3, RZ ;  /* 0x0000000305027227 */ /* 0x000fe200078e00ff */
[----:B------:R-:W-:Y:S02]  /*01c0*/  LOP3.LUT R7, R7, R9, RZ, 0x3c, !PT ;  /* 0x0000000907077212 */ /* 0x000fe400078e3cff */
[----:B------:R-:W-:Y:S01]  /*01d0*/  ISETP.GE.AND P0, PT, R0, RZ, PT ;  /* 0x000000ff0000720c */ /* 0x000fe20003f06270 */
[----:B------:R-:W-:Y:S01]  /*01e0*/  IMAD.HI.U32 R5, R5, R6, RZ ;  /* 0x0000000605057227 */ /* 0x000fe200078e00ff */
[----:B------:R-:W-:-:S03]  /*01f0*/  ISETP.GE.AND P1, PT, R7, RZ, PT ;  /* 0x000000ff0700720c */ /* 0x000fc60003f26270 */
[----:B------:R-:W-:Y:S02]  /*0200*/  IMAD.MOV R4, RZ, RZ, -R2 ;  /* 0x000000ffff047224 */ /* 0x000fe400078e0a02 */
[----:B------:R-:W-:Y:S02]  /*0210*/  IMAD.MOV R11, RZ, RZ, -R5 ;  /* 0x000000ffff0b7224 */ /* 0x000fe400078e0a05 */
[C---:B------:R-:W-:Y:S02]  /*0220*/  IMAD R3, R8.reuse, R4, R3 ;  /* 0x0000000408037224 */ /* 0x040fe400078e0203 */
[----:B------:R-:W-:-:S03]  /*0230*/  IMAD R4, R8, R11, R6 ;  /* 0x0000000b08047224 */ /* 0x000fc600078e0206 */
[C---:B------:R-:W-:Y:S02]  /*0240*/  ISETP.GT.U32.AND P4, PT, R8.reuse, R3, PT ;  /* 0x000000030800720c */ /* 0x040fe40003f84070 */
[----:B------:R-:W-:-:S11]  /*0250*/  ISETP.GT.U32.AND P5, PT, R8, R4, PT ;  /* 0x000000040800720c */ /* 0x000fd60003fa4070 */
[----:B------:R-:W-:Y:S02]  /*0260*/  @!P4 IMAD.IADD R3, R3, 0x1, -R8 ;  /* 0x000000010303c824 */ /* 0x000fe400078e0a08 */
[-C--:B------:R-:W-:Y:S01]  /*0270*/  @!P5 IADD3 R4, PT, PT, R4, -R8.reuse, RZ ;  /* 0x800000080404d210 */ /* 0x080fe20007ffe0ff */
[----:B------:R-:W-:Y:S02]  /*0280*/  @!P5 VIADD R5, R5, 0x1 ;  /* 0x000000010505d836 */ /* 0x000fe40000000000 */
[-C--:B------:R-:W-:Y:S01]  /*0290*/  ISETP.GE.U32.AND P2, PT, R3, R8.reuse, PT ;  /* 0x000000080300720c */ /* 0x080fe20003f46070 */
[----:B------:R-:W-:Y:S01]  /*02a0*/  @!P4 VIADD R2, R2, 0x1 ;  /* 0x000000010202c836 */ /* 0x000fe20000000000 */
[----:B------:R-:W-:Y:S02]  /*02b0*/  ISETP.GE.U32.AND P3, PT, R4, R8, PT ;  /* 0x000000080400720c */ /* 0x000fe40003f66070 */
[----:B------:R-:W-:-:S09]  /*02c0*/  LOP3.LUT R3, RZ, R9, RZ, 0x33, !PT ;  /* 0x00000009ff037212 */ /* 0x000fd200078e33ff */
[----:B------:R-:W-:Y:S01]  /*02d0*/  @P2 VIADD R2, R2, 0x1 ;  /* 0x0000000102022836 */ /* 0x000fe20000000000 */
[----:B------:R-:W-:Y:S02]  /*02e0*/  ISETP.NE.AND P2, PT, R9, RZ, PT ;  /* 0x000000ff0900720c */ /* 0x000fe40003f45270 */
[----:B------:R-:W-:Y:S01]  /*02f0*/  @P3 IADD3 R5, PT, PT, R5, 0x1, RZ ;  /* 0x0000000105053810 */ /* 0x000fe20007ffe0ff */
[----:B------:R-:W-:-:S04]  /*0300*/  @!P0 IMAD.MOV R2, RZ, RZ, -R2 ;  /* 0x000000ffff028224 */ /* 0x000fc800078e0a02 */
[----:B------:R-:W-:Y:S01]  /*0310*/  @!P1 IMAD.MOV R5, RZ, RZ, -R5 ;  /* 0x000000ffff059224 */ /* 0x000fe200078e0a05 */
[----:B------:R-:W-:-:S04]  /*0320*/  SEL R2, R3, R2, !P2 ;  /* 0x0000000203027207 */ /* 0x000fc80005000000 */
[----:B------:R-:W-:-:S04]  /*0330*/  SEL R3, R3, R5, !P2 ;  /* 0x0000000503037207 */ /* 0x000fc80005000000 */
[----:B------:R-:W-:-:S13]  /*0340*/  ISETP.NE.AND P0, PT, R2, R3, PT ;  /* 0x000000030200720c */ /* 0x000fda0003f05270 */
[----:B------:R-:W-:Y:S05]  /*0350*/  @P0 BRA `(.L_x_1) ;  /* 0x0000000000200947 */ /* 0x000fea0003800000 */
[----:B------:R-:W0:Y:S01]  /*0360*/  S2R R0, SR_LANEID ;  /* 0x0000000000007919 */ /* 0x000e220000000000 */
[----:B------:R-:W1:Y:S01]  /*0370*/  LDC.64 R2, c[0x0][0x388] ;  /* 0x0000e200ff027b82 */ /* 0x000e620000000a00 */
[----:B------:R-:W-:Y:S02]  /*0380*/  VOTEU.ANY UR6, UPT, PT ;  /* 0x0000000000067886 */ /* 0x000fe400038e0100 */
[----:B------:R-:W-:Y:S02]  /*0390*/  UFLO.U32 UR7, UR6 ;  /* 0x00000006000772bd */ /* 0x000fe400080e0000 */
[----:B------:R-:W1:Y:S04]  /*03a0*/  POPC R5, UR6 ;  /* 0x0000000600057d09 */ /* 0x000e680008000000 */
[----:B0-----:R-:W-:-:S13]  /*03b0*/  ISETP.EQ.U32.AND P0, PT, R0, UR7, PT ;  /* 0x0000000700007c0c */ /* 0x001fda000bf02070 */
[----:B-1----:R-:W-:Y:S01]  /*03c0*/  @P0 REDG.E.ADD.STRONG.GPU desc[UR4][R2.64], R5 ;  /* 0x000000050200098e */ /* 0x002fe2000c12e104 */
[----:B------:R-:W-:Y:S05]  /*03d0*/  EXIT ;  /* 0x000000000000794d */ /* 0x000fea0003800000 */
.L_x_1:
        /* <DEDUP_REMOVED lines=8> */
.L_x_2:
        /* <DEDUP_REMOVED lines=10> */
.L_x_30:


//--------------------- .text._ZN8physgrad17reduce_min_kernelEPKfPfi --------------------------
	.section	.text._ZN8physgrad17reduce_min_kernelEPKfPfi,"ax",@progbits
	.align	128
        .global         _ZN8physgrad17reduce_min_kernelEPKfPfi
        .type           _ZN8physgrad17reduce_min_kernelEPKfPfi,@function
        .size           _ZN8physgrad17reduce_min_kernelEPKfPfi,(.L_x_31 - _ZN8physgrad17reduce_min_kernelEPKfPfi)
        .other          _ZN8physgrad17reduce_min_kernelEPKfPfi,@"STO_CUDA_ENTRY STV_DEFAULT"
_ZN8physgrad17reduce_min_kernelEPKfPfi:
.text._ZN8physgrad17reduce_min_kernelEPKfPfi:
[----:B------:R-:W-:Y:S01]  /*0000*/  LDC R1, c[0x0][0x37c] ;  /* 0x0000df00ff017b82 */ /* 0x000fe20000000800 */
[----:B------:R-:W0:Y:S01]  /*0010*/  S2R R6, SR_TID.X ;  /* 0x0000000000067919 */ /* 0x000e220000002100 */
[----:B------:R-:W0:Y:S01]  /*0020*/  LDCU UR8, c[0x0][0x360] ;  /* 0x00006c00ff0877ac */ /* 0x000e220008000800 */
[----:B------:R-:W-:Y:S01]  /*0030*/  IMAD.MOV.U32 R4, RZ, RZ, 0x7f7fffff ;  /* 0x7f7fffffff047424 */ /* 0x000fe200078e00ff */
[----:B------:R-:W0:Y:S01]  /*0040*/  S2R R7, SR_CTAID.X ;  /* 0x0000000000077919 */ /* 0x000e220000002500 */
[----:B------:R-:W1:Y:S01]  /*0050*/  LDCU UR4, c[0x0][0x390] ;  /* 0x00007200ff0477ac */ /* 0x000e620008000800 */
[----:B------:R-:W2:Y:S01]  /*0060*/  LDCU.64 UR6, c[0x0][0x358] ;  /* 0x00006b00ff0677ac */ /* 0x000ea20008000a00 */
[----:B0-----:R-:W-:-:S05]  /*0070*/  IMAD R5, R7, UR8, R6 ;  /* 0x0000000807057c24 */ /* 0x001fca000f8e0206 */
[----:B-1----:R-:W-:-:S13]  /*0080*/  ISETP.GE.AND P0, PT, R5, UR4, PT ;  /* 0x0000000405007c0c */ /* 0x002fda000bf06270 */
[----:B------:R-:W0:Y:S02]  /*0090*/  @!P0 LDC.64 R2, c[0x0][0x380] ;  /* 0x0000e000ff028b82 */ /* 0x000e240000000a00 */
[----:B0-----:R-:W-:-:S05]  /*00a0*/  @!P0 IMAD.WIDE R2, R5, 0x4, R2 ;  /* 0x0000000405028825 */ /* 0x001fca00078e0202 */
[----:B--2---:R-:W2:Y:S01]  /*00b0*/  @!P0 LDG.E.CONSTANT R4, desc[UR6][R2.64] ;  /* 0x0000000602048981 */ /* 0x004ea2000c1e9900 */
[----:B------:R-:W0:Y:S01]  /*00c0*/  S2UR UR5, SR_CgaCtaId ;  /* 0x00000000000579c3 */ /* 0x000e220000008800 */
[----:B------:R-:W-:Y:S01]  /*00d0*/  IMAD.U32 R0, RZ, RZ, UR8 ;  /* 0x00000008ff007e24 */ /* 0x000fe2000f8e00ff */
[----:B------:R-:W-:Y:S01]  /*00e0*/  UMOV UR4, 0x400 ;  /* 0x0000040000047882 */ /* 0x000fe20000000000 */
[----:B------:R-:W-:-:S03]  /*00f0*/  ISETP.NE.AND P0, PT, R6, RZ, PT ;  /* 0x000000ff0600720c */ /* 0x000fc60003f05270 */
[----:B------:R-:W-:Y:S01]  /*0100*/  ISETP.GE.U32.AND P1, PT, R0, 0x2, PT ;  /* 0x000000020000780c */ /* 0x000fe20003f26070 */
[----:B0-----:R-:W-:-:S06]  /*0110*/  ULEA UR4, UR5, UR4, 0x18 ;  /* 0x0000000405047291 */ /* 0x001fcc000f8ec0ff */
[----:B------:R-:W-:-:S05]  /*0120*/  LEA R5, R6, UR4, 0x2 ;  /* 0x0000000406057c11 */ /* 0x000fca000f8e10ff */
[----:B--2---:R0:W-:Y:S01]  /*0130*/  STS [R5], R4 ;  /* 0x0000000405007388 */ /* 0x0041e20000000800 */
[----:B------:R-:W-:Y:S06]  /*0140*/  BAR.SYNC.DEFER_BLOCKING 0x0 ;  /* 0x0000000000007b1d */ /* 0x000fec0000010000 */
[----:B------:R-:W-:Y:S05]  /*0150*/  @!P1 BRA `(.L_x_3) ;  /* 0x00000000002c9947 */ /* 0x000fea0003800000 */
.L_x_4:
[----:B0-----:R-:W-:-:S04]  /*0160*/  SHF.R.U32.HI R4, RZ, 0x1, R0 ;  /* 0x00000001ff047819 */ /* 0x001fc80000011600 */
[----:B------:R-:W-:-:S13]  /*0170*/  ISETP.GE.U32.AND P1, PT, R6, R4, PT ;  /* 0x000000040600720c */ /* 0x000fda0003f26070 */
[----:B------:R-:W-:Y:S01]  /*0180*/  @!P1 IMAD R3, R4, 0x4, R5 ;  /* 0x0000000404039824 */ /* 0x000fe200078e0205 */
[----:B------:R-:W-:Y:S05]  /*0190*/  @!P1 LDS R2, [R5] ;  /* 0x0000000005029984 */ /* 0x000fea0000000800 */
[----:B------:R-:W0:Y:S02]  /*01a0*/  @!P1 LDS R3, [R3] ;  /* 0x0000000003039984 */ /* 0x000e240000000800 */
[----:B0-----:R-:W-:-:S05]  /*01b0*/  @!P1 FMNMX R2, R2, R3, PT ;  /* 0x0000000302029209 */ /* 0x001fca0003800000 */
[----:B------:R1:W-:Y:S01]  /*01c0*/  @!P1 STS [R5], R2 ;  /* 0x0000000205009388 */ /* 0x0003e20000000800 */
[----:B------:R-:W-:Y:S01]  /*01d0*/  BAR.SYNC.DEFER_BLOCKING 0x0 ;  /* 0x0000000000007b1d */ /* 0x000fe20000010000 */
[----:B------:R-:W-:Y:S01]  /*01e0*/  ISETP.GT.U32.AND P1, PT, R0, 0x3, PT ;  /* 0x000000030000780c */ /* 0x000fe20003f24070 */
[----:B------:R-:W-:-:S12]  /*01f0*/  IMAD.MOV.U32 R0, RZ, RZ, R4 ;  /* 0x000000ffff007224 */ /* 0x000fd800078e0004 */
[----:B-1----:R-:W-:Y:S05]  /*0200*/  @P1 BRA `(.L_x_4) ;  /* 0xfffffffc00d41947 */ /* 0x002fea000383ffff */
.L_x_3:
[----:B------:R-:W-:Y:S05]  /*0210*/  @P0 EXIT ;  /* 0x000000000000094d */ /* 0x000fea0003800000 */
[----:B------:R-:W1:Y:S01]  /*0220*/  S2UR UR5, SR_CgaCtaId ;  /* 0x00000000000579c3 */ /* 0x000e620000008800 */
[----:B------:R-:W-:-:S07]  /*0230*/  UMOV UR4, 0x400 ;  /* 0x0000040000047882 */ /* 0x000fce0000000000 */
[----:B------:R-:W2:Y:S01]  /*0240*/  LDC.64 R2, c[0x0][0x388] ;  /* 0x0000e200ff027b82 */ /* 0x000ea20000000a00 */
[----:B-1----:R-:W-:Y:S01]  /*0250*/  ULEA UR4, UR5, UR4, 0x18 ;  /* 0x0000000405047291 */ /* 0x002fe2000f8ec0ff */
[----:B--2---:R-:W-:-:S08]  /*0260*/  IMAD.WIDE.U32 R2, R7, 0x4, R2 ;  /* 0x0000000407027825 */ /* 0x004fd000078e0002 */
[----:B0-----:R-:W0:Y:S04]  /*0270*/  LDS R5, [UR4] ;  /* 0x00000004ff057984 */ /* 0x001e280008000800 */
[----:B0-----:R-:W-:Y:S01]  /*0280*/  STG.E desc[UR6][R2.64], R5 ;  /* 0x0000000502007986 */ /* 0x001fe2000c101906 */
[----:B------:R-:W-:Y:S05]  /*0290*/  EXIT ;  /* 0x000000000000794d */ /* 0x000fea0003800000 */
.L_x_5:
        /* <DEDUP_REMOVED lines=14> */
.L_x_31:


//--------------------- .text._ZN8physgrad17reduce_max_kernelEPKfPfi --------------------------
	.section	.text._ZN8physgrad17reduce_max_kernelEPKfPfi,"ax",@progbits
	.align	128
        .global         _ZN8physgrad17reduce_max_kernelEPKfPfi
        .type           _ZN8physgrad17reduce_max_kernelEPKfPfi,@function
        .size           _ZN8physgrad17reduce_max_kernelEPKfPfi,(.L_x_32 - _ZN8physgrad17reduce_max_kernelEPKfPfi)
        .other          _ZN8physgrad17reduce_max_kernelEPKfPfi,@"STO_CUDA_ENTRY STV_DEFAULT"
_ZN8physgrad17reduce_max_kernelEPKfPfi:
.text._ZN8physgrad17reduce_max_kernelEPKfPfi:
[----:B------:R-:W-:Y:S01]  /*0000*/  LDC R1, c[0x0][0x37c] ;  /* 0x0000df00ff017b82 */ /* 0x000fe20000000800 */
[----:B------:R-:W0:Y:S01]  /*0010*/  S2R R6, SR_TID.X ;  /* 0x0000000000067919 */ /* 0x000e220000002100 */
[----:B------:R-:W0:Y:S01]  /*0020*/  LDCU UR8, c[0x0][0x360] ;  /* 0x00006c00ff0877ac */ /* 0x000e220008000800 */
[----:B------:R-:W-:Y:S01]  /*0030*/  IMAD.MOV.U32 R4, RZ, RZ, -0x800001 ;  /* 0xff7fffffff047424 */ /* 0x000fe200078e00ff */
        /* <DEDUP_REMOVED lines=18> */
.L_x_7:
[----:B0-----:R-:W-:-:S04]  /*0160*/  SHF.R.U32.HI R4, RZ, 0x1, R0 ;  /* 0x00000001ff047819 */ /* 0x001fc80000011600 */
[----:B------:R-:W-:-:S13]  /*0170*/  ISETP.GE.U32.AND P1, PT, R6, R4, PT ;  /* 0x000000040600720c */ /* 0x000fda0003f26070 */
[----:B------:R-:W-:Y:S01]  /*0180*/  @!P1 IMAD R3, R4, 0x4, R5 ;  /* 0x0000000404039824 */ /* 0x000fe200078e0205 */
[----:B------:R-:W-:Y:S05]  /*0190*/  @!P1 LDS R2, [R5] ;  /* 0x0000000005029984 */ /* 0x000fea0000000800 */
[----:B------:R-:W0:Y:S02]  /*01a0*/  @!P1 LDS R3, [R3] ;  /* 0x0000000003039984 */ /* 0x000e240000000800 */
[----:B0-----:R-:W-:-:S05]  /*01b0*/  @!P1 FMNMX R2, R2, R3, !PT ;  /* 0x0000000302029209 */ /* 0x001fca0007800000 */
[----:B------:R1:W-:Y:S01]  /*01c0*/  @!P1 STS [R5], R2 ;  /* 0x0000000205009388 */ /* 0x0003e20000000800 */
[----:B------:R-:W-:Y:S01]  /*01d0*/  BAR.SYNC.DEFER_BLOCKING 0x0 ;  /* 0x0000000000007b1d */ /* 0x000fe20000010000 */
[----:B------:R-:W-:Y:S01]  /*01e0*/  ISETP.GT.U32.AND P1, PT, R0, 0x3, PT ;  /* 0x000000030000780c */ /* 0x000fe20003f24070 */
[----:B------:R-:W-:-:S12]  /*01f0*/  IMAD.MOV.U32 R0, RZ, RZ, R4 ;  /* 0x000000ffff007224 */ /* 0x000fd800078e0004 */
[----:B-1----:R-:W-:Y:S05]  /*0200*/  @P1 BRA `(.L_x_7) ;  /* 0xfffffffc00d41947 */ /* 0x002fea000383ffff */
.L_x_6:
        /* <DEDUP_REMOVED lines=9> */
.L_x_8:
        /* <DEDUP_REMOVED lines=14> */
.L_x_32:


//--------------------- .text._ZN8physgrad17reduce_sum_kernelEPKfPfi --------------------------
	.section	.text._ZN8physgrad17reduce_sum_kernelEPKfPfi,"ax",@progbits
	.align	128
        .global         _ZN8physgrad17reduce_sum_kernelEPKfPfi
        .type           _ZN8physgrad17reduce_sum_kernelEPKfPfi,@function
        .size           _ZN8physgrad17reduce_sum_kernelEPKfPfi,(.L_x_33 - _ZN8physgrad17reduce_sum_kernelEPKfPfi)
        .other          _ZN8physgrad17reduce_sum_kernelEPKfPfi,@"STO_CUDA_ENTRY STV_DEFAULT"
_ZN8physgrad17reduce_sum_kernelEPKfPfi:
.text._ZN8physgrad17reduce_sum_kernelEPKfPfi:
[----:B------:R-:W-:Y:S01]  /*0000*/  LDC R1, c[0x0][0x37c] ;  /* 0x0000df00ff017b82 */ /* 0x000fe20000000800 */
[----:B------:R-:W0:Y:S01]  /*0010*/  S2R R6, SR_TID.X ;  /* 0x0000000000067919 */ /* 0x000e220000002100 */
[----:B------:R-:W0:Y:S01]  /*0020*/  LDCU UR8, c[0x0][0x360] ;  /* 0x00006c00ff0877ac */ /* 0x000e220008000800 */
[----:B------:R-:W-:Y:S01]  /*0030*/  IMAD.MOV.U32 R4, RZ, RZ, RZ ;  /* 0x000000ffff047224 */ /* 0x000fe200078e00ff */
        /* <DEDUP_REMOVED lines=18> */
.L_x_10:
[----:B------:R-:W-:-:S04]  /*0160*/  SHF.R.U32.HI R8, RZ, 0x1, R0 ;  /* 0x00000001ff087819 */ /* 0x000fc80000011600 */
[----:B------:R-:W-:-:S13]  /*0170*/  ISETP.GE.U32.AND P1, PT, R6, R8, PT ;  /* 0x000000080600720c */ /* 0x000fda0003f26070 */
[----:B------:R-:W-:Y:S01]  /*0180*/  @!P1 LEA R2, R8, R5, 0x2 ;  /* 0x0000000508029211 */ /* 0x000fe200078e10ff */
[----:B------:R-:W-:Y:S05]  /*0190*/  @!P1 LDS R3, [R5] ;  /* 0x0000000005039984 */ /* 0x000fea0000000800 */
[----:B------:R-:W0:Y:S02]  /*01a0*/  @!P1 LDS R2, [R2] ;  /* 0x0000000002029984 */ /* 0x000e240000000800 */
[----:B0-----:R-:W-:-:S05]  /*01b0*/  @!P1 FADD R4, R2, R3 ;  /* 0x0000000302049221 */ /* 0x001fca0000000000 */
[----:B------:R1:W-:Y:S01]  /*01c0*/  @!P1 STS [R5], R4 ;  /* 0x0000000405009388 */ /* 0x0003e20000000800 */
[----:B------:R-:W-:Y:S01]  /*01d0*/  BAR.SYNC.DEFER_BLOCKING 0x0 ;  /* 0x0000000000007b1d */ /* 0x000fe20000010000 */
[----:B------:R-:W-:Y:S01]  /*01e0*/  ISETP.GT.U32.AND P1, PT, R0, 0x3, PT ;  /* 0x000000030000780c */ /* 0x000fe20003f24070 */
[----:B------:R-:W-:-:S12]  /*01f0*/  IMAD.MOV.U32 R0, RZ, RZ, R8 ;  /* 0x000000ffff007224 */ /* 0x000fd800078e0008 */
[----:B-1----:R-:W-:Y:S05]  /*0200*/  @P1 BRA `(.L_x_10) ;  /* 0xfffffffc00d41947 */ /* 0x002fea000383ffff */
.L_x_9:
        /* <DEDUP_REMOVED lines=9> */
.L_x_11:
        /* <DEDUP_REMOVED lines=14> */
.L_x_33:


//--------------------- .text._ZN8physgrad28memory_bandwidth_test_kernelEPKfPfii --------------------------
	.section	.text._ZN8physgrad28memory_bandwidth_test_kernelEPKfPfii,"ax",@progbits
	.align	128
        .global         _ZN8physgrad28memory_bandwidth_test_kernelEPKfPfii
        .type           _ZN8physgrad28memory_bandwidth_test_kernelEPKfPfii,@function
        .size           _ZN8physgrad28memory_bandwidth_test_kernelEPKfPfii,(.L_x_34 - _ZN8physgrad28memory_bandwidth_test_kernelEPKfPfii)
        .other          _ZN8physgrad28memory_bandwidth_test_kernelEPKfPfii,@"STO_CUDA_ENTRY STV_DEFAULT"
_ZN8physgrad28memory_bandwidth_test_kernelEPKfPfii:
.text._ZN8physgrad28memory_bandwidth_test_kernelEPKfPfii:
[----:B------:R-:W-:Y:S08]  /*0000*/  LDC R1, c[0x0][0x37c] ;  /* 0x0000df00ff017b82 */ /* 0x000ff00000000800 */
[----:B------:R-:W0:Y:S08]  /*0010*/  LDC R2, c[0x0][0x394] ;  /* 0x0000e500ff027b82 */ /* 0x000e300000000800 */
[----:B------:R-:W1:Y:S01]  /*0020*/  LDC R0, c[0x0][0x360] ;  /* 0x0000d800ff007b82 */ /* 0x000e620000000800 */
[----:B------:R-:W1:Y:S07]  /*0030*/  LDCU UR5, c[0x0][0x370] ;  /* 0x00006e00ff0577ac */ /* 0x000e6e0008000800 */
[----:B------:R-:W2:Y:S01]  /*0040*/  S2UR UR4, SR_CTAID.X ;  /* 0x00000000000479c3 */ /* 0x000ea20000002500 */
[----:B0-----:R-:W-:Y:S01]  /*0050*/  ISETP.GE.AND P0, PT, R2, 0x1, PT ;  /* 0x000000010200780c */ /* 0x001fe20003f06270 */
[----:B-1----:R-:W-:-:S12]  /*0060*/  IMAD R23, R0, UR5, RZ ;  /* 0x0000000500177c24 */ /* 0x002fd8000f8e02ff */
[----:B--2---:R-:W-:Y:S05]  /*0070*/  @!P0 EXIT ;  /* 0x000000000000894d */ /* 0x004fea0003800000 */
[----:B------:R-:W0:Y:S01]  /*0080*/  I2F.U32.RP R4, R23 ;  /* 0x0000001700047306 */ /* 0x000e220000209000 */
[----:B------:R-:W1:Y:S01]  /*0090*/  S2R R5, SR_TID.X ;  /* 0x0000000000057919 */ /* 0x000e620000002100 */
[----:B------:R-:W2:Y:S01]  /*00a0*/  LDCU UR5, c[0x0][0x390] ;  /* 0x00007200ff0577ac */ /* 0x000ea20008000800 */
[----:B------:R-:W-:Y:S02]  /*00b0*/  IADD3 R7, PT, PT, RZ, -R23, RZ ;  /* 0x80000017ff077210 */ /* 0x000fe40007ffe0ff */
[----:B------:R-:W-:Y:S01]  /*00c0*/  ISETP.NE.U32.AND P2, PT, R23, RZ, PT ;  /* 0x000000ff1700720c */ /* 0x000fe20003f45070 */
[----:B------:R-:W3:Y:S02]  /*00d0*/  LDCU.64 UR6, c[0x0][0x358] ;  /* 0x00006b00ff0677ac */ /* 0x000ee40008000a00 */
[----:B0-----:R-:W0:Y:S02]  /*00e0*/  MUFU.RCP R4, R4 ;  /* 0x0000000400047308 */ /* 0x001e240000001000 */
[----:B0-----:R-:W-:Y:S01]  /*00f0*/  IADD3 R2, PT, PT, R4, 0xffffffe, RZ ;  /* 0x0ffffffe04027810 */ /* 0x001fe20007ffe0ff */
[----:B-1----:R-:W-:Y:S01]  /*0100*/  IMAD R0, R0, UR4, R5 ;  /* 0x0000000400007c24 */ /* 0x002fe2000f8e0205 */
[----:B------:R-:W-:-:S04]  /*0110*/  UMOV UR4, URZ ;  /* 0x000000ff00047c82 */ /* 0x000fc80008000000 */
[----:B------:R0:W1:Y:S01]  /*0120*/  F2I.FTZ.U32.TRUNC.NTZ R3, R2 ;  /* 0x0000000200037305 */ /* 0x000062000021f000 */
[----:B------:R-:W-:-:S04]  /*0130*/  IADD3 R22, PT, PT, R0, R23, RZ ;  /* 0x0000001700167210 */ /* 0x000fc80007ffe0ff */
[C---:B--2---:R-:W-:Y:S02]  /*0140*/  ISETP.GE.AND P0, PT, R22.reuse, UR5, PT ;  /* 0x0000000516007c0c */ /* 0x044fe4000bf06270 */
[----:B------:R-:W-:Y:S01]  /*0150*/  VIMNMX R5, PT, PT, R22, UR5, !PT ;  /* 0x0000000516057c48 */ /* 0x000fe2000ffe0100 */
[----:B0-----:R-:W-:Y:S01]  /*0160*/  HFMA2 R2, -RZ, RZ, 0, 0 ;  /* 0x00000000ff027431 */ /* 0x001fe200000001ff */
[----:B------:R-:W-:Y:S02]  /*0170*/  SEL R24, RZ, 0x1, P0 ;  /* 0x00000001ff187807 */ /* 0x000fe40000000000 */
[----:B------:R-:W-:Y:S01]  /*0180*/  IADD3 R26, PT, PT, R23, R22, RZ ;  /* 0x00000016171a7210 */ /* 0x000fe20007ffe0ff */
[----:B-1----:R-:W-:-:S04]  /*0190*/  IMAD R7, R7, R3, RZ ;  /* 0x0000000307077224 */ /* 0x002fc800078e02ff */
[----:B------:R-:W-:Y:S01]  /*01a0*/  IMAD.HI.U32 R3, R3, R7, R2 ;  /* 0x0000000703037227 */ /* 0x000fe200078e0002 */
[----:B------:R-:W-:Y:S02]  /*01b0*/  IADD3 R2, PT, PT, R5, -R22, -R24 ;  /* 0x8000001605027210 */ /* 0x000fe40007ffe818 */
[----:B------:R-:W0:Y:S03]  /*01c0*/  LDC.64 R4, c[0x0][0x380] ;  /* 0x0000e000ff047b82 */ /* 0x000e260000000a00 */
[----:B------:R-:W-:-:S05]  /*01d0*/  IMAD.HI.U32 R7, R3, R2, RZ ;  /* 0x0000000203077227 */ /* 0x000fca00078e00ff */
[----:B------:R-:W-:-:S05]  /*01e0*/  IADD3 R6, PT, PT, -R7, RZ, RZ ;  /* 0x000000ff07067210 */ /* 0x000fca0007ffe1ff */
[----:B------:R-:W-:Y:S02]  /*01f0*/  IMAD R6, R23, R6, R2 ;  /* 0x0000000617067224 */ /* 0x000fe400078e0202 */
[----:B------:R-:W1:Y:S03]  /*0200*/  LDC.64 R2, c[0x0][0x388] ;  /* 0x0000e200ff027b82 */ /* 0x000e660000000a00 */
[----:B------:R-:W-:Y:S01]  /*0210*/  ISETP.GE.U32.AND P0, PT, R6, R23, PT ;  /* 0x000000170600720c */ /* 0x000fe20003f06070 */
[----:B0-----:R-:W-:-:S12]  /*0220*/  IMAD.WIDE R4, R0, 0x4, R4 ;  /* 0x0000000400047825 */ /* 0x001fd800078e0204 */
[----:B------:R-:W-:Y:S01]  /*0230*/  @P0 IADD3 R6, PT, PT, -R23, R6, RZ ;  /* 0x0000000617060210 */ /* 0x000fe20007ffe1ff */
[----:B------:R-:W-:-:S03]  /*0240*/  @P0 VIADD R7, R7, 0x1 ;  /* 0x0000000107070836 */ /* 0x000fc60000000000 */
[----:B------:R-:W-:Y:S01]  /*0250*/  ISETP.GE.U32.AND P1, PT, R6, R23, PT ;  /* 0x000000170600720c */ /* 0x000fe20003f26070 */
[----:B-1----:R-:W-:-:S04]  /*0260*/  IMAD.WIDE R2, R0, 0x4, R2 ;  /* 0x0000000400027825 */ /* 0x002fc800078e0202 */
[----:B------:R-:W-:-:S08]  /*0270*/  IMAD.WIDE R8, R23, 0x4, R2 ;  /* 0x0000000417087825 */ /* 0x000fd000078e0202 */
[----:B------:R-:W-:Y:S02]  /*0280*/  @P1 IADD3 R7, PT, PT, R7, 0x1, RZ ;  /* 0x0000000107071810 */ /* 0x000fe40007ffe0ff */
[----:B------:R-:W-:-:S04]  /*0290*/  @!P2 LOP3.LUT R7, RZ, R23, RZ, 0x33, !PT ;  /* 0x00000017ff07a212 */ /* 0x000fc800078e33ff */
[----:B------:R-:W-:Y:S01]  /*02a0*/  IADD3 R24, PT, PT, R24, R7, RZ ;  /* 0x0000000718187210 */ /* 0x000fe20007ffe0ff */
[----:B---3--:R-:W-:-:S07]  /*02b0*/  IMAD.WIDE R6, R23, 0x4, R4 ;  /* 0x0000000417067825 */ /* 0x008fce00078e0204 */
.L_x_17:
[----:B0-----:R-:W0:Y:S01]  /*02c0*/  LDCU.64 UR8, c[0x0][0x390] ;  /* 0x00007200ff0877ac */ /* 0x001e220008000a00 */
[----:B------:R-:W-:Y:S01]  /*02d0*/  BSSY.RECONVERGENT B0, `(.L_x_12) ;  /* 0x0000037000007945 */ /* 0x000fe20003800200 */
[----:B------:R-:W-:Y:S01]  /*02e0*/  UIADD3 UR4, UPT, UPT, UR4, 0x1, URZ ;  /* 0x0000000104047890 */ /* 0x000fe2000fffe0ff */
[----:B0-----:R-:W-:-:S03]  /*02f0*/  ISETP.GE.AND P0, PT, R0, UR8, PT ;  /* 0x0000000800007c0c */ /* 0x001fc6000bf06270 */
[----:B------:R-:W-:-:S10]  /*0300*/  UISETP.NE.AND UP0, UPT, UR4, UR9, UPT ;  /* 0x000000090400728c */ /* 0x000fd4000bf05270 */
[----:B-1234-:R-:W-:Y:S05]  /*0310*/  @P0 BRA `(.L_x_13) ;  /* 0x0000000000c80947 */ /* 0x01efea0003800000 */
[----:B------:R-:W0:Y:S01]  /*0320*/  LDC.64 R10, c[0x0][0x380] ;  /* 0x0000e000ff0a7b82 */ /* 0x000e220000000a00 */
[C---:B------:R-:W-:Y:S01]  /*0330*/  LOP3.LUT R16, R24.reuse, 0x3, RZ, 0xc0, !PT ;  /* 0x0000000318107812 */ /* 0x040fe200078ec0ff */
[----:B------:R-:W-:Y:S01]  /*0340*/  BSSY.RECONVERGENT B1, `(.L_x_14) ;  /* 0x0000017000017945 */ /* 0x000fe20003800200 */
[----:B------:R-:W-:Y:S01]  /*0350*/  ISETP.GE.U32.AND P0, PT, R24, 0x3, PT ;  /* 0x000000031800780c */ /* 0x000fe20003f06070 */
[----:B------:R-:W-:Y:S01]  /*0360*/  IMAD.MOV.U32 R25, RZ, RZ, R0 ;  /* 0x000000ffff197224 */ /* 0x000fe200078e0000 */
[----:B------:R-:W-:-:S03]  /*0370*/  ISETP.NE.AND P1, PT, R16, 0x3, PT ;  /* 0x000000031000780c */ /* 0x000fc60003f25270 */
[----:B------:R-:W1:Y:S10]  /*0380*/  LDC.64 R12, c[0x0][0x388] ;  /* 0x0000e200ff0c7b82 */ /* 0x000e740000000a00 */
[----:B------:R-:W-:Y:S05]  /*0390*/  @!P1 BRA `(.L_x_15) ;  /* 0x0000000000449947 */ /* 0x000fea0003800000 */
[----:B------:R-:W2:Y:S01]  /*03a0*/  LDG.E.CONSTANT R14, desc[UR6][R4.64] ;  /* 0x00000006040e7981 */ /* 0x000ea2000c1e9900 */
[----:B------:R-:W-:Y:S02]  /*03b0*/  ISETP.NE.AND P1, PT, R16, RZ, PT ;  /* 0x000000ff1000720c */ /* 0x000fe40003f25270 */
[----:B------:R-:W-:Y:S01]  /*03c0*/  MOV R25, R22 ;  /* 0x0000001600197202 */ /* 0x000fe20000000f00 */
[----:B--2---:R-:W-:-:S05]  /*03d0*/  FMUL R15, R14, 1.1000000238418579102 ;  /* 0x3f8ccccd0e0f7820 */ /* 0x004fca0000400000 */
[----:B------:R2:W-:Y:S05]  /*03e0*/  STG.E desc[UR6][R2.64], R15 ;  /* 0x0000000f02007986 */ /* 0x0005ea000c101906 */
[----:B------:R-:W-:Y:S05]  /*03f0*/  @!P1 BRA `(.L_x_15) ;  /* 0x00000000002c9947 */ /* 0x000fea0003800000 */
[----:B------:R-:W-:Y:S01]  /*0400*/  ISETP.NE.AND P1, PT, R16, 0x1, PT ;  /* 0x000000011000780c */ /* 0x000fe20003f25270 */
[----:B------:R-:W3:-:S12]  /*0410*/  LDG.E.CONSTANT R18, desc[UR6][R6.64] ;  /* 0x0000000606127981 */ /* 0x000ed8000c1e9900 */
[----:B------:R-:W-:-:S06]  /*0420*/  @P1 IMAD.WIDE R16, R23, 0x4, R6 ;  /* 0x0000000417101825 */ /* 0x000fcc00078e0206 */
[----:B------:R-:W4:Y:S01]  /*0430*/  @P1 LDG.E.CONSTANT R16, desc[UR6][R16.64] ;  /* 0x0000000610101981 */ /* 0x000f22000c1e9900 */
[C---:B--2---:R-:W-:Y:S01]  /*0440*/  @P1 IMAD.WIDE R14, R23.reuse, 0x4, R8 ;  /* 0x00000004170e1825 */ /* 0x044fe200078e0208 */
[-C--:B------:R-:W-:Y:S02]  /*0450*/  MOV R25, R26.reuse ;  /* 0x0000001a00197202 */ /* 0x080fe40000000f00 */
[----:B------:R-:W-:Y:S01]  /*0460*/  @P1 IADD3 R25, PT, PT, R23, R26, RZ ;  /* 0x0000001a17191210 */ /* 0x000fe20007ffe0ff */
[----:B---3--:R-:W-:-:S05]  /*0470*/  FMUL R19, R18, 1.1000000238418579102 ;  /* 0x3f8ccccd12137820 */ /* 0x008fca0000400000 */
[----:B------:R3:W-:Y:S01]  /*0480*/  STG.E desc[UR6][R8.64], R19 ;  /* 0x0000001308007986 */ /* 0x0007e2000c101906 */
[----:B----4-:R-:W-:-:S05]  /*0490*/  @P1 FMUL R21, R16, 1.1000000238418579102 ;  /* 0x3f8ccccd10151820 */ /* 0x010fca0000400000 */
[----:B------:R3:W-:Y:S02]  /*04a0*/  @P1 STG.E desc[UR6][R14.64], R21 ;  /* 0x000000150e001986 */ /* 0x0007e4000c101906 */
.L_x_15:
[----:B------:R-:W-:Y:S05]  /*04b0*/  BSYNC.RECONVERGENT B1 ;  /* 0x0000000000017941 */ /* 0x000fea0003800200 */
.L_x_14:
[----:B------:R-:W-:Y:S05]  /*04c0*/  @!P0 BRA `(.L_x_13) ;  /* 0x00000000005c8947 */ /* 0x000fea0003800000 */
.L_x_16:
[----:B0--34-:R-:W-:-:S05]  /*04d0*/  IMAD.WIDE R20, R25, 0x4, R10 ;  /* 0x0000000419147825 */ /* 0x019fca00078e020a */
[----:B--2---:R0:W2:Y:S02]  /*04e0*/  LDG.E.CONSTANT R15, desc[UR6][R20.64] ;  /* 0x00000006140f7981 */ /* 0x0040a4000c1e9900 */
[----:B0-----:R-:W-:-:S05]  /*04f0*/  IMAD.WIDE R20, R23, 0x4, R20 ;  /* 0x0000000417147825 */ /* 0x001fca00078e0214 */
[----:B------:R-:W3:Y:S01]  /*0500*/  LDG.E.CONSTANT R14, desc[UR6][R20.64] ;  /* 0x00000006140e7981 */ /* 0x000ee2000c1e9900 */
[----:B------:R-:W-:-:S04]  /*0510*/  IMAD.WIDE R28, R23, 0x4, R20 ;  /* 0x00000004171c7825 */ /* 0x000fc800078e0214 */
[----:B------:R-:W-:Y:S02]  /*0520*/  IMAD.WIDE R16, R23, 0x4, R28 ;  /* 0x0000000417107825 */ /* 0x000fe400078e021c */
[----:B------:R-:W4:Y:S04]  /*0530*/  LDG.E.CONSTANT R28, desc[UR6][R28.64] ;  /* 0x000000061c1c7981 */ /* 0x000f28000c1e9900 */
[----:B------:R1:W5:Y:S02]  /*0540*/  LDG.E.CONSTANT R27, desc[UR6][R16.64] ;  /* 0x00000006101b7981 */ /* 0x000364000c1e9900 */
[----:B-1----:R-:W-:-:S04]  /*0550*/  IMAD.WIDE R16, R25, 0x4, R12 ;  /* 0x0000000419107825 */ /* 0x002fc800078e020c */
[C---:B------:R-:W-:Y:S01]  /*0560*/  IMAD.WIDE R18, R23.reuse, 0x4, R16 ;  /* 0x0000000417127825 */ /* 0x040fe200078e0210 */
[----:B------:R-:W-:-:S04]  /*0570*/  LEA R25, R23, R25, 0x2 ;  /* 0x0000001917197211 */ /* 0x000fc800078e10ff */
[----:B------:R-:W-:Y:S01]  /*0580*/  ISETP.GE.AND P0, PT, R25, UR8, PT ;  /* 0x0000000819007c0c */ /* 0x000fe2000bf06270 */
[----:B--2---:R-:W-:-:S05]  /*0590*/  FMUL R29, R15, 1.1000000238418579102 ;  /* 0x3f8ccccd0f1d7820 */ /* 0x004fca0000400000 */
[----:B------:R3:W-:Y:S02]  /*05a0*/  STG.E desc[UR6][R16.64], R29 ;  /* 0x0000001d10007986 */ /* 0x0007e4000c101906 */
[----:B---3--:R-:W-:Y:S01]  /*05b0*/  FMUL R17, R14, 1.1000000238418579102 ;  /* 0x3f8ccccd0e117820 */ /* 0x008fe20000400000 */
[----:B------:R-:W-:-:S04]  /*05c0*/  IMAD.WIDE R14, R23, 0x4, R18 ;  /* 0x00000004170e7825 */ /* 0x000fc800078e0212 */
[----:B----4-:R-:W-:Y:S01]  /*05d0*/  FMUL R28, R28, 1.1000000238418579102 ;  /* 0x3f8ccccd1c1c7820 */ /* 0x010fe20000400000 */
[----:B------:R-:W-:-:S04]  /*05e0*/  IMAD.WIDE R20, R23, 0x4, R14 ;  /* 0x0000000417147825 */ /* 0x000fc800078e020e */
[----:B-----5:R-:W-:Y:S01]  /*05f0*/  FMUL R27, R27, 1.1000000238418579102 ;  /* 0x3f8ccccd1b1b7820 */ /* 0x020fe20000400000 */
[----:B------:R4:W-:Y:S04]  /*0600*/  STG.E desc[UR6][R18.64], R17 ;  /* 0x0000001112007986 */ /* 0x0009e8000c101906 */
[----:B------:R4:W-:Y:S04]  /*0610*/  STG.E desc[UR6][R14.64], R28 ;  /* 0x0000001c0e007986 */ /* 0x0009e8000c101906 */
[----:B------:R4:W-:Y:S01]  /*0620*/  STG.E desc[UR6][R20.64], R27 ;  /* 0x0000001b14007986 */ /* 0x0009e2000c101906 */
[----:B------:R-:W-:Y:S05]  /*0630*/  @!P0 BRA `(.L_x_16) ;  /* 0xfffffffc00a48947 */ /* 0x000fea000383ffff */
.L_x_13:
[----:B------:R-:W-:Y:S05]  /*0640*/  BSYNC.RECONVERGENT B0 ;  /* 0x0000000000007941 */ /* 0x000fea0003800200 */
.L_x_12:
[----:B------:R-:W-:Y:S05]  /*0650*/  BRA.U UP0, `(.L_x_17) ;  /* 0xfffffffd00187547 */ /* 0x000fea000b83ffff */
[----:B------:R-:W-:Y:S05]  /*0660*/  EXIT ;  /* 0x000000000000794d */ /* 0x000fea0003800000 */
.L_x_18:
        /* <DEDUP_REMOVED lines=9> */
.L_x_34:


//--------------------- .text._ZN8physgrad24soa_to_aos_float3_kernelEPKfS1_S1_P6float3i --------------------------
	.section	.text._ZN8physgrad24soa_to_aos_float3_kernelEPKfS1_S1_P6float3i,"ax",@progbits
	.align	128
        .global         _ZN8physgrad24soa_to_aos_float3_kernelEPKfS1_S1_P6float3i
        .type           _ZN8physgrad24soa_to_aos_float3_kernelEPKfS1_S1_P6float3i,@function
        .size           _ZN8physgrad24soa_to_aos_float3_kernelEPKfS1_S1_P6float3i,(.L_x_35 - _ZN8physgrad24soa_to_aos_float3_kernelEPKfS1_S1_P6float3i)
        .other          _ZN8physgrad24soa_to_aos_float3_kernelEPKfS1_S1_P6float3i,@"STO_CUDA_ENTRY STV_DEFAULT"
_ZN8physgrad24soa_to_aos_float3_kernelEPKfS1_S1_P6float3i:
.text._ZN8physgrad24soa_to_aos_float3_kernelEPKfS1_S1_P6float3i:
        /* <DEDUP_REMOVED lines=10> */
[----:B------:R-:W2:Y:S08]  /*00a0*/  LDC.64 R4, c[0x0][0x388] ;  /* 0x0000e200ff047b82 */ /* 0x000eb00000000a00 */
[----:B------:R-:W3:Y:S01]  /*00b0*/  LDC.64 R6, c[0x0][0x390] ;  /* 0x0000e400ff067b82 */ /* 0x000ee20000000a00 */
[----:B0-----:R-:W-:-:S07]  /*00c0*/  IMAD.WIDE R2, R11, 0x4, R2 ;  /* 0x000000040b027825 */ /* 0x001fce00078e0202 */
[----:B------:R-:W0:Y:S01]  /*00d0*/  LDC.64 R8, c[0x0][0x398] ;  /* 0x0000e600ff087b82 */ /* 0x000e220000000a00 */
[----:B-1----:R-:W4:Y:S01]  /*00e0*/  LDG.E.CONSTANT R3, desc[UR4][R2.64] ;  /* 0x0000000402037981 */ /* 0x002f22000c1e9900 */
[----:B--2---:R-:W-:-:S06]  /*00f0*/  IMAD.WIDE R4, R11, 0x4, R4 ;  /* 0x000000040b047825 */ /* 0x004fcc00078e0204 */
[----:B------:R-:W2:Y:S01]  /*0100*/  LDG.E.CONSTANT R5, desc[UR4][R4.64] ;  /* 0x0000000404057981 */ /* 0x000ea2000c1e9900 */
[----:B---3--:R-:W-:-:S06]  /*0110*/  IMAD.WIDE R6, R11, 0x4, R6 ;  /* 0x000000040b067825 */ /* 0x008fcc00078e0206 */
[----:B------:R-:W3:Y:S01]  /*0120*/  LDG.E.CONSTANT R7, desc[UR4][R6.64] ;  /* 0x0000000406077981 */ /* 0x000ee2000c1e9900 */
[----:B0-----:R-:W-:-:S05]  /*0130*/  IMAD.WIDE R8, R11, 0xc, R8 ;  /* 0x0000000c0b087825 */ /* 0x001fca00078e0208 */
[----:B----4-:R-:W-:Y:S04]  /*0140*/  STG.E desc[UR4][R8.64], R3 ;  /* 0x0000000308007986 */ /* 0x010fe8000c101904 */
[----:B--2---:R-:W-:Y:S04]  /*0150*/  STG.E desc[UR4][R8.64+0x4], R5 ;  /* 0x0000040508007986 */ /* 0x004fe8000c101904 */
[----:B---3--:R-:W-:Y:S01]  /*0160*/  STG.E desc[UR4][R8.64+0x8], R7 ;  /* 0x0000080708007986 */ /* 0x008fe2000c101904 */
[----:B------:R-:W-:Y:S05]  /*0170*/  EXIT ;  /* 0x000000000000794d */ /* 0x000fea0003800000 */
.L_x_19:
        /* <DEDUP_REMOVED lines=16> */
.L_x_35:


//--------------------- .text._ZN8physgrad24aos_to_soa_float3_kernelEPK6float3PfS3_S3_i --------------------------
	.section	.text._ZN8physgrad24aos_to_soa_float3_kernelEPK6float3PfS3_S3_i,"ax",@progbits
	.align	128
        .global         _ZN8physgrad24aos_to_soa_float3_kernelEPK6float3PfS3_S3_i
        .type           _ZN8physgrad24aos_to_soa_float3_kernelEPK6float3PfS3_S3_i,@function
        .size           _ZN8physgrad24aos_to_soa_float3_kernelEPK6float3PfS3_S3_i,(.L_x_36 - _ZN8physgrad24aos_to_soa_float3_kernelEPK6float3PfS3_S3_i)
        .other          _ZN8physgrad24aos_to_soa_float3_kernelEPK6float3PfS3_S3_i,@"STO_CUDA_ENTRY STV_DEFAULT"
_ZN8physgrad24aos_to_soa_float3_kernelEPK6float3PfS3_S3_i:
.text._ZN8physgrad24aos_to_soa_float3_kernelEPK6float3PfS3_S3_i:
        /* <DEDUP_REMOVED lines=14> */
[----:B-1----:R-:W4:Y:S04]  /*00e0*/  LDG.E.CONSTANT R13, desc[UR4][R2.64] ;  /* 0x00000004020d7981 */ /* 0x002f28000c1e9900 */
[----:B------:R-:W5:Y:S04]  /*00f0*/  LDG.E.CONSTANT R15, desc[UR4][R2.64+0x4] ;  /* 0x00000404020f7981 */ /* 0x000f68000c1e9900 */
[----:B------:R-:W5:Y:S01]  /*0100*/  LDG.E.CONSTANT R17, desc[UR4][R2.64+0x8] ;  /* 0x0000080402117981 */ /* 0x000f62000c1e9900 */
[----:B--2---:R-:W-:-:S04]  /*0110*/  IMAD.WIDE R4, R11, 0x4, R4 ;  /* 0x000000040b047825 */ /* 0x004fc800078e0204 */
[----:B---3--:R-:W-:-:S04]  /*0120*/  IMAD.WIDE R6, R11, 0x4, R6 ;  /* 0x000000040b067825 */ /* 0x008fc800078e0206 */
[----:B0-----:R-:W-:Y:S01]  /*0130*/  IMAD.WIDE R8, R11, 0x4, R8 ;  /* 0x000000040b087825 */ /* 0x001fe200078e0208 */
[----:B----4-:R-:W-:Y:S04]  /*0140*/  STG.E desc[UR4][R4.64], R13 ;  /* 0x0000000d04007986 */ /* 0x010fe8000c101904 */
[----:B-----5:R-:W-:Y:S04]  /*0150*/  STG.E desc[UR4][R6.64], R15 ;  /* 0x0000000f06007986 */ /* 0x020fe8000c101904 */
[----:B------:R-:W-:Y:S01]  /*0160*/  STG.E desc[UR4][R8.64], R17 ;  /* 0x0000001108007986 */ /* 0x000fe2000c101904 */
[----:B------:R-:W-:Y:S05]  /*0170*/  EXIT ;  /* 0x000000000000794d */ /* 0x000fea0003800000 */
.L_x_20:
        /* <DEDUP_REMOVED lines=16> */
.L_x_36:


//--------------------- .text._ZN8physgrad20prefetch_data_kernelEPKfPii --------------------------
	.section	.text._ZN8physgrad20prefetch_data_kernelEPKfPii,"ax",@progbits
	.align	128
        .global         _ZN8physgrad20prefetch_data_kernelEPKfPii
        .type           _ZN8physgrad20prefetch_data_kernelEPKfPii,@function
        .size           _ZN8physgrad20prefetch_data_kernelEPKfPii,(.L_x_37 - _ZN8physgrad20prefetch_data_kernelEPKfPii)
        .other          _ZN8physgrad20prefetch_data_kernelEPKfPii,@"STO_CUDA_ENTRY STV_DEFAULT"
_ZN8physgrad20prefetch_data_kernelEPKfPii:
.text._ZN8physgrad20prefetch_data_kernelEPKfPii:
        /* <DEDUP_REMOVED lines=8> */
[----:B------:R-:W-:Y:S05]  /*0080*/  EXIT ;  /* 0x000000000000794d */ /* 0x000fea0003800000 */
.L_x_21:
        /* <DEDUP_REMOVED lines=15> */
.L_x_37:


//--------------------- .text._ZN8physgrad24decompress_sparse_kernelEPKfPKiPfii --------------------------
	.section	.text._ZN8physgrad24decompress_sparse_kernelEPKfPKiPfii,"ax",@progbits
	.align	128
        .global         _ZN8physgrad24decompress_sparse_kernelEPKfPKiPfii
        .type           _ZN8physgrad24decompress_sparse_kernelEPKfPKiPfii,@function
        .size           _ZN8physgrad24decompress_sparse_kernelEPKfPKiPfii,(.L_x_38 - _ZN8physgrad24decompress_sparse_kernelEPKfPKiPfii)
        .other          _ZN8physgrad24decompress_sparse_kernelEPKfPKiPfii,@"STO_CUDA_ENTRY STV_DEFAULT"
_ZN8physgrad24decompress_sparse_kernelEPKfPKiPfii:
.text._ZN8physgrad24decompress_sparse_kernelEPKfPKiPfii:
[----:B------:R-:W-:Y:S01]  /*0000*/  LDC R1, c[0x0][0x37c] ;  /* 0x0000df00ff017b82 */ /* 0x000fe20000000800 */
[----:B------:R-:W0:Y:S07]  /*0010*/  S2R R0, SR_TID.X ;  /* 0x0000000000007919 */ /* 0x000e2e0000002100 */
[----:B------:R-:W0:Y:S01]  /*0020*/  S2UR UR4, SR_CTAID.X ;  /* 0x00000000000479c3 */ /* 0x000e220000002500 */
[----:B------:R-:W1:Y:S01]  /*0030*/  LDCU UR5, c[0x0][0x39c] ;  /* 0x00007380ff0577ac */ /* 0x000e620008000800 */
[----:B------:R-:W2:Y:S06]  /*0040*/  LDCU UR6, c[0x0][0x398] ;  /* 0x00007300ff0677ac */ /* 0x000eac0008000800 */
[----:B------:R-:W0:Y:S02]  /*0050*/  LDC R7, c[0x0][0x360] ;  /* 0x0000d800ff077b82 */ /* 0x000e240000000800 */
[----:B0-----:R-:W-:-:S05]  /*0060*/  IMAD R7, R7, UR4, R0 ;  /* 0x0000000407077c24 */ /* 0x001fca000f8e0200 */
[C---:B-1----:R-:W-:Y:S01]  /*0070*/  ISETP.GE.AND P0, PT, R7.reuse, UR5, PT ;  /* 0x0000000507007c0c */ /* 0x042fe2000bf06270 */
[----:B------:R-:W0:Y:S01]  /*0080*/  LDCU.64 UR4, c[0x0][0x358] ;  /* 0x00006b00ff0477ac */ /* 0x000e220008000a00 */
[----:B--2---:R-:W-:-:S11]  /*0090*/  ISETP.GE.AND P1, PT, R7, UR6, PT ;  /* 0x0000000607007c0c */ /* 0x004fd6000bf26270 */
[----:B------:R-:W1:Y:S02]  /*00a0*/  @!P0 LDC.64 R2, c[0x0][0x390] ;  /* 0x0000e400ff028b82 */ /* 0x000e640000000a00 */
[----:B-1----:R-:W-:-:S05]  /*00b0*/  @!P0 IMAD.WIDE R2, R7, 0x4, R2 ;  /* 0x0000000407028825 */ /* 0x002fca00078e0202 */
[----:B0-----:R0:W-:Y:S01]  /*00c0*/  @!P0 STG.E desc[UR4][R2.64], RZ ;  /* 0x000000ff02008986 */ /* 0x0011e2000c101904 */
[----:B------:R-:W-:Y:S06]  /*00d0*/  BAR.SYNC.DEFER_BLOCKING 0x0 ;  /* 0x0000000000007b1d */ /* 0x000fec0000010000 */
[----:B------:R-:W-:Y:S05]  /*00e0*/  @P1 EXIT ;  /* 0x000000000000194d */ /* 0x000fea0003800000 */
[----:B------:R-:W1:Y:S08]  /*00f0*/  LDC.64 R4, c[0x0][0x388] ;  /* 0x0000e200ff047b82 */ /* 0x000e700000000a00 */
[----:B0-----:R-:W0:Y:S01]  /*0100*/  LDC.64 R2, c[0x0][0x380] ;  /* 0x0000e000ff027b82 */ /* 0x001e220000000a00 */
[----:B-1----:R-:W-:-:S06]  /*0110*/  IMAD.WIDE R4, R7, 0x4, R4 ;  /* 0x0000000407047825 */ /* 0x002fcc00078e0204 */
[----:B------:R-:W2:Y:S01]  /*0120*/  LDG.E.CONSTANT R5, desc[UR4][R4.64] ;  /* 0x0000000404057981 */ /* 0x000ea2000c1e9900 */
[----:B0-----:R-:W-:Y:S02]  /*0130*/  IMAD.WIDE R2, R7, 0x4, R2 ;  /* 0x0000000407027825 */ /* 0x001fe400078e0202 */
[----:B------:R-:W2:Y:S04]  /*0140*/  LDC.64 R6, c[0x0][0x390] ;  /* 0x0000e400ff067b82 */ /* 0x000ea80000000a00 */
[----:B------:R-:W3:Y:S01]  /*0150*/  LDG.E.CONSTANT R3, desc[UR4][R2.64] ;  /* 0x0000000402037981 */ /* 0x000ee2000c1e9900 */
[----:B--2---:R-:W-:-:S05]  /*0160*/  IMAD.WIDE R6, R5, 0x4, R6 ;  /* 0x0000000405067825 */ /* 0x004fca00078e0206 */
[----:B---3--:R-:W-:Y:S01]  /*0170*/  STG.E desc[UR4][R6.64], R3 ;  /* 0x0000000306007986 */ /* 0x008fe2000c101904 */
[----:B------:R-:W-:Y:S05]  /*0180*/  EXIT ;  /* 0x000000000000794d */ /* 0x000fea0003800000 */
.L_x_22:
        /* <DEDUP_REMOVED lines=15> */
.L_x_38:


//--------------------- .text._ZN8physgrad22compress_sparse_kernelEPKfPfPiS3_fi --------------------------
	.section	.text._ZN8physgrad22compress_sparse_kernelEPKfPfPiS3_fi,"ax",@progbits
	.align	128
        .global         _ZN8physgrad22compress_sparse_kernelEPKfPfPiS3_fi
        .type           _ZN8physgrad22compress_sparse_kernelEPKfPfPiS3_fi,@function
        .size           _ZN8physgrad22compress_sparse_kernelEPKfPfPiS3_fi,(.L_x_39 - _ZN8physgrad22compress_sparse_kernelEPKfPfPiS3_fi)
        .other          _ZN8physgrad22compress_sparse_kernelEPKfPfPiS3_fi,@"STO_CUDA_ENTRY STV_DEFAULT"
_ZN8physgrad22compress_sparse_kernelEPKfPfPiS3_fi:
.text._ZN8physgrad22compress_sparse_kernelEPKfPfPiS3_fi:
        /* <DEDUP_REMOVED lines=9> */
[----:B------:R-:W1:Y:S01]  /*0090*/  LDCU.64 UR4, c[0x0][0x358] ;  /* 0x00006b00ff0477ac */ /* 0x000e620008000a00 */
[----:B------:R-:W2:Y:S01]  /*00a0*/  LDCU UR6, c[0x0][0x3a0] ;  /* 0x00007400ff0677ac */ /* 0x000ea20008000800 */
[----:B0-----:R-:W-:-:S05]  /*00b0*/  IMAD.WIDE R2, R9, 0x4, R2 ;  /* 0x0000000409027825 */ /* 0x001fca00078e0202 */
[----:B-1----:R-:W2:Y:S02]  /*00c0*/  LDG.E.CONSTANT R11, desc[UR4][R2.64] ;  /* 0x00000004020b7981 */ /* 0x002ea4000c1e9900 */
[----:B--2---:R-:W-:-:S13]  /*00d0*/  FSETP.GT.AND P0, PT, |R11|, UR6, PT ;  /* 0x000000060b007c0b */ /* 0x004fda000bf04200 */
[----:B------:R-:W-:Y:S05]  /*00e0*/  @!P0 EXIT ;  /* 0x000000000000894d */ /* 0x000fea0003800000 */
[----:B------:R-:W0:Y:S01]  /*00f0*/  S2R R5, SR_LANEID ;  /* 0x0000000000057919 */ /* 0x000e220000000000 */
[----:B------:R-:W-:Y:S01]  /*0100*/  VOTEU.ANY UR6, UPT, PT ;  /* 0x0000000000067886 */ /* 0x000fe200038e0100 */
[----:B------:R-:W1:Y:S01]  /*0110*/  LDC.64 R2, c[0x0][0x398] ;  /* 0x0000e600ff027b82 */ /* 0x000e620000000a00 */
[----:B------:R-:W0:Y:S08]  /*0120*/  FLO.U32 R0, UR6 ;  /* 0x0000000600007d00 */ /* 0x000e3000080e0000 */
[----:B------:R-:W1:Y:S01]  /*0130*/  POPC R15, UR6 ;  /* 0x00000006000f7d09 */ /* 0x000e620008000000 */
[----:B0-----:R-:W-:Y:S01]  /*0140*/  ISETP.EQ.U32.AND P0, PT, R0, R5, PT ;  /* 0x000000050000720c */ /* 0x001fe20003f02070 */
[----:B------:R-:W0:Y:S01]  /*0150*/  S2R R6, SR_LTMASK ;  /* 0x0000000000067919 */ /* 0x000e220000003900 */
[----:B------:R-:W2:Y:S11]  /*0160*/  LDC.64 R4, c[0x0][0x388] ;  /* 0x0000e200ff047b82 */ /* 0x000eb60000000a00 */
[----:B-1----:R-:W3:Y:S01]  /*0170*/  @P0 ATOMG.E.ADD.STRONG.GPU PT, R3, desc[UR4][R2.64], R15 ;  /* 0x8000000f020309a8 */ /* 0x002ee200081ef104 */
[----:B0-----:R-:W-:-:S02]  /*0180*/  LOP3.LUT R8, R6, UR6, RZ, 0xc0, !PT ;  /* 0x0000000606087c12 */ /* 0x001fc4000f8ec0ff */
[----:B------:R-:W0:Y:S04]  /*0190*/  LDC.64 R6, c[0x0][0x390] ;  /* 0x0000e400ff067b82 */ /* 0x000e280000000a00 */
[----:B------:R-:W1:Y:S01]  /*01a0*/  POPC R8, R8 ;  /* 0x0000000800087309 */ /* 0x000e620000000000 */
[----:B---3--:R-:W1:Y:S02]  /*01b0*/  SHFL.IDX PT, R13, R3, R0, 0x1f ;  /* 0x00001f00030d7589 */ /* 0x008e6400000e0000 */
[----:B-1----:R-:W-:-:S05]  /*01c0*/  IADD3 R13, PT, PT, R13, R8, RZ ;  /* 0x000000080d0d7210 */ /* 0x002fca0007ffe0ff */
[----:B--2---:R-:W-:-:S04]  /*01d0*/  IMAD.WIDE R4, R13, 0x4, R4 ;  /* 0x000000040d047825 */ /* 0x004fc800078e0204 */
[----:B0-----:R-:W-:Y:S01]  /*01e0*/  IMAD.WIDE R6, R13, 0x4, R6 ;  /* 0x000000040d067825 */ /* 0x001fe200078e0206 */
[----:B------:R-:W-:Y:S04]  /*01f0*/  STG.E desc[UR4][R4.64], R11 ;  /* 0x0000000b04007986 */ /* 0x000fe8000c101904 */
[----:B------:R-:W-:Y:S01]  /*0200*/  STG.E desc[UR4][R6.64], R9 ;  /* 0x0000000906007986 */ /* 0x000fe2000c101904 */
[----:B------:R-:W-:Y:S05]  /*0210*/  EXIT ;  /* 0x000000000000794d */ /* 0x000fea0003800000 */
.L_x_23:
        /* <DEDUP_REMOVED lines=14> */
.L_x_39:


//--------------------- .text._ZN8physgrad14scatter_kernelEPKfPfPKii --------------------------
	.section	.text._ZN8physgrad14scatter_kernelEPKfPfPKii,"ax",@progbits
	.align	128
        .global         _ZN8physgrad14scatter_kernelEPKfPfPKii
        .type           _ZN8physgrad14scatter_kernelEPKfPfPKii,@function
        .size           _ZN8physgrad14scatter_kernelEPKfPfPKii,(.L_x_40 - _ZN8physgrad14scatter_kernelEPKfPfPKii)
        .other          _ZN8physgrad14scatter_kernelEPKfPfPKii,@"STO_CUDA_ENTRY STV_DEFAULT"
_ZN8physgrad14scatter_kernelEPKfPfPKii:
.text._ZN8physgrad14scatter_kernelEPKfPfPKii:
        /* <DEDUP_REMOVED lines=10> */
[----:B------:R-:W2:Y:S01]  /*00a0*/  LDC.64 R2, c[0x0][0x380] ;  /* 0x0000e000ff027b82 */ /* 0x000ea20000000a00 */
[----:B0-----:R-:W-:-:S06]  /*00b0*/  IMAD.WIDE R4, R7, 0x4, R4 ;  /* 0x0000000407047825 */ /* 0x001fcc00078e0204 */
[----:B-1----:R-:W3:Y:S01]  /*00c0*/  LDG.E.CONSTANT R5, desc[UR4][R4.64] ;  /* 0x0000000404057981 */ /* 0x002ee2000c1e9900 */
[----:B--2---:R-:W-:Y:S02]  /*00d0*/  IMAD.WIDE R2, R7, 0x4, R2 ;  /* 0x0000000407027825 */ /* 0x004fe400078e0202 */
[----:B------:R-:W3:Y:S04]  /*00e0*/  LDC.64 R6, c[0x0][0x388] ;  /* 0x0000e200ff067b82 */ /* 0x000ee80000000a00 */
[----:B------:R-:W2:Y:S01]  /*00f0*/  LDG.E.CONSTANT R3, desc[UR4][R2.64] ;  /* 0x0000000402037981 */ /* 0x000ea2000c1e9900 */
[----:B---3--:R-:W-:-:S05]  /*0100*/  IMAD.WIDE R6, R5, 0x4, R6 ;  /* 0x0000000405067825 */ /* 0x008fca00078e0206 */
[----:B--2---:R-:W-:Y:S01]  /*0110*/  STG.E desc[UR4][R6.64], R3 ;  /* 0x0000000306007986 */ /* 0x004fe2000c101904 */
[----:B------:R-:W-:Y:S05]  /*0120*/  EXIT ;  /* 0x000000000000794d */ /* 0x000fea0003800000 */
.L_x_24:
        /* <DEDUP_REMOVED lines=13> */
.L_x_40:


//--------------------- .text._ZN8physgrad13gather_kernelEPKfPfPKii --------------------------
	.section	.text._ZN8physgrad13gather_kernelEPKfPfPKii,"ax",@progbits
	.align	128
        .global         _ZN8physgrad13gather_kernelEPKfPfPKii
        .type           _ZN8physgrad13gather_kernelEPKfPfPKii,@function
        .size           _ZN8physgrad13gather_kernelEPKfPfPKii,(.L_x_41 - _ZN8physgrad13gather_kernelEPKfPfPKii)
        .other          _ZN8physgrad13gather_kernelEPKfPfPKii,@"STO_CUDA_ENTRY STV_DEFAULT"
_ZN8physgrad13gather_kernelEPKfPfPKii:
.text._ZN8physgrad13gather_kernelEPKfPfPKii:
        /* <DEDUP_REMOVED lines=12> */
[----:B0-----:R-:W-:-:S06]  /*00c0*/  IMAD.WIDE R2, R9, 0x4, R2 ;  /* 0x0000000409027825 */ /* 0x001fcc00078e0202 */
[----:B-1----:R-:W2:Y:S02]  /*00d0*/  LDG.E.CONSTANT R3, desc[UR4][R2.64] ;  /* 0x0000000402037981 */ /* 0x002ea4000c1e9900 */
[----:B--2---:R-:W-:-:S06]  /*00e0*/  IMAD.WIDE R4, R3, 0x4, R4 ;  /* 0x0000000403047825 */ /* 0x004fcc00078e0204 */
[----:B------:R-:W2:Y:S01]  /*00f0*/  LDG.E.CONSTANT R5, desc[UR4][R4.64] ;  /* 0x0000000404057981 */ /* 0x000ea2000c1e9900 */
[----:B---3--:R-:W-:-:S05]  /*0100*/  IMAD.WIDE R6, R9, 0x4, R6 ;  /* 0x0000000409067825 */ /* 0x008fca00078e0206 */
[----:B--2---:R-:W-:Y:S01]  /*0110*/  STG.E desc[UR4][R6.64], R5 ;  /* 0x0000000506007986 */ /* 0x004fe2000c101904 */
[----:B------:R-:W-:Y:S05]  /*0120*/  EXIT ;  /* 0x000000000000794d */ /* 0x000fea0003800000 */
.L_x_25:
        /* <DEDUP_REMOVED lines=13> */
.L_x_41:


//--------------------- .text._ZN8physgrad18copy_memory_kernelEPKfPfi --------------------------
	.section	.text._ZN8physgrad18copy_memory_kernelEPKfPfi,"ax",@progbits
	.align	128
        .global         _ZN8physgrad18copy_memory_kernelEPKfPfi
        .type           _ZN8physgrad18copy_memory_kernelEPKfPfi,@function
        .size           _ZN8physgrad18copy_memory_kernelEPKfPfi,(.L_x_42 - _ZN8physgrad18copy_memory_kernelEPKfPfi)
        .other          _ZN8physgrad18copy_memory_kernelEPKfPfi,@"STO_CUDA_ENTRY STV_DEFAULT"
_ZN8physgrad18copy_memory_kernelEPKfPfi:
.text._ZN8physgrad18copy_memory_kernelEPKfPfi:
        /* <DEDUP_REMOVED lines=13> */
[----:B--2---:R-:W-:-:S05]  /*00d0*/  IMAD.WIDE R4, R7, 0x4, R4 ;  /* 0x0000000407047825 */ /* 0x004fca00078e0204 */
[----:B---3--:R-:W-:Y:S01]  /*00e0*/  STG.E desc[UR4][R4.64], R3 ;  /* 0x0000000304007986 */ /* 0x008fe2000c101904 */
[----:B------:R-:W-:Y:S05]  /*00f0*/  EXIT ;  /* 0x000000000000794d */ /* 0x000fea0003800000 */
.L_x_26:
        /* <DEDUP_REMOVED lines=16> */
.L_x_42:


//--------------------- .text._ZN8physgrad17set_memory_kernelEPffi --------------------------
	.section	.text._ZN8physgrad17set_memory_kernelEPffi,"ax",@progbits
	.align	128
        .global         _ZN8physgrad17set_memory_kernelEPffi
        .type           _ZN8physgrad17set_memory_kernelEPffi,@function
        .size           _ZN8physgrad17set_memory_kernelEPffi,(.L_x_43 - _ZN8physgrad17set_memory_kernelEPffi)
        .other          _ZN8physgrad17set_memory_kernelEPffi,@"STO_CUDA_ENTRY STV_DEFAULT"
_ZN8physgrad17set_memory_kernelEPffi:
.text._ZN8physgrad17set_memory_kernelEPffi:
        /* <DEDUP_REMOVED lines=10> */
[----:B------:R-:W1:Y:S01]  /*00a0*/  LDC R7, c[0x0][0x388] ;  /* 0x0000e200ff077b82 */ /* 0x000e620000000800 */
[----:B0-----:R-:W-:-:S05]  /*00b0*/  IMAD.WIDE R2, R5, 0x4, R2 ;  /* 0x0000000405027825 */ /* 0x001fca00078e0202 */
[----:B-1----:R-:W-:Y:S01]  /*00c0*/  STG.E desc[UR4][R2.64], R7 ;  /* 0x0000000702007986 */ /* 0x002fe2000c101904 */
[----:B------:R-:W-:Y:S05]  /*00d0*/  EXIT ;  /* 0x000000000000794d */ /* 0x000fea0003800000 */
.L_x_27:
        /* <DEDUP_REMOVED lines=10> */
.L_x_43:


//--------------------- .text._ZN8physgrad18zero_memory_kernelEPfi --------------------------
	.section	.text._ZN8physgrad18zero_memory_kernelEPfi,"ax",@progbits
	.align	128
        .global         _ZN8physgrad18zero_memory_kernelEPfi
        .type           _ZN8physgrad18zero_memory_kernelEPfi,@function
        .size           _ZN8physgrad18zero_memory_kernelEPfi,(.L_x_44 - _ZN8physgrad18zero_memory_kernelEPfi)
        .other          _ZN8physgrad18zero_memory_kernelEPfi,@"STO_CUDA_ENTRY STV_DEFAULT"
_ZN8physgrad18zero_memory_kernelEPfi:
.text._ZN8physgrad18zero_memory_kernelEPfi:
        /* <DEDUP_REMOVED lines=10> */
[----:B0-----:R-:W-:-:S05]  /*00a0*/  IMAD.WIDE R2, R5, 0x4, R2 ;  /* 0x0000000405027825 */ /* 0x001fca00078e0202 */
[----:B-1----:R-:W-:Y:S01]  /*00b0*/  STG.E desc[UR4][R2.64], RZ ;  /* 0x000000ff02007986 */ /* 0x002fe2000c101904 */
[----:B------:R-:W-:Y:S05]  /*00c0*/  EXIT ;  /* 0x000000000000794d */ /* 0x000fea0003800000 */
.L_x_28:
        /* <DEDUP_REMOVED lines=11> */
.L_x_44:


//--------------------- .nv.shared._ZN8physgrad22check_alignment_kernelEPKvPii --------------------------
	.section	.nv.shared._ZN8physgrad22check_alignment_kernelEPKvPii,"aw",@nobits
	.sectionflags	@""
	.align	16
	.zero		1024


//--------------------- .nv.shared.reserved.0     --------------------------
	.section	.nv.shared.reserved.0,"aw",@nobits
	.weak		__nv_reservedSMEM_offset_0_alias
	.size		__nv_reservedSMEM_offset_0_alias, 0, 64
	.other		__nv_reservedSMEM_offset_0_alias,@"STO_CUDA_RESERVED_SHARED STV_DEFAULT"
__nv_reservedSMEM_offset_0_alias:
	.zero		0
	.zero		64


//--------------------- .nv.shared._ZN8physgrad29analyze_access_pattern_kernelEPKiPiS2_ii --------------------------
	.section	.nv.shared._ZN8physgrad29analyze_access_pattern_kernelEPKiPiS2_ii,"aw",@nobits
	.sectionflags	@""
	.align	16
	.zero		1024


//--------------------- .nv.shared._ZN8physgrad17reduce_min_kernelEPKfPfi --------------------------
	.section	.nv.shared._ZN8physgrad17reduce_min_kernelEPKfPfi,"aw",@nobits
	.sectionflags	@""
	.align	16
	.zero		1024


//--------------------- .nv.shared._ZN8physgrad17reduce_max_kernelEPKfPfi --------------------------
	.section	.nv.shared._ZN8physgrad17reduce_max_kernelEPKfPfi,"aw",@nobits
	.sectionflags	@""
	.align	16
	.zero		1024


//--------------------- .nv.shared._ZN8physgrad17reduce_sum_kernelEPKfPfi --------------------------
	.section	.nv.shared._ZN8physgrad17reduce_sum_kernelEPKfPfi,"aw",@nobits
	.sectionflags	@""
	.align	16
	.zero		1024


//--------------------- .nv.shared._ZN8physgrad28memory_bandwidth_test_kernelEPKfPfii --------------------------
	.section	.nv.shared._ZN8physgrad28memory_bandwidth_test_kernelEPKfPfii,"aw",@nobits
	.sectionflags	@""
	.align	16
	.zero		1024


//--------------------- .nv.shared._ZN8physgrad24soa_to_aos_float3_kernelEPKfS1_S1_P6float3i --------------------------
	.section	.nv.shared._ZN8physgrad24soa_to_aos_float3_kernelEPKfS1_S1_P6float3i,"aw",@nobits
	.sectionflags	@""
	.align	16
	.zero		1024


//--------------------- .nv.shared._ZN8physgrad24aos_to_soa_float3_kernelEPK6float3PfS3_S3_i --------------------------
	.section	.nv.shared._ZN8physgrad24aos_to_soa_float3_kernelEPK6float3PfS3_S3_i,"aw",@nobits
	.sectionflags	@""
	.align	16
	.zero		1024


//--------------------- .nv.shared._ZN8physgrad20prefetch_data_kernelEPKfPii --------------------------
	.section	.nv.shared._ZN8physgrad20prefetch_data_kernelEPKfPii,"aw",@nobits
	.sectionflags	@""
	.align	16
	.zero		1024


//--------------------- .nv.shared._ZN8physgrad24decompress_sparse_kernelEPKfPKiPfii --------------------------
	.section	.nv.shared._ZN8physgrad24decompress_sparse_kernelEPKfPKiPfii,"aw",@nobits
	.sectionflags	@""
	.align	16
	.zero		1024


//--------------------- .nv.shared._ZN8physgrad22compress_sparse_kernelEPKfPfPiS3_fi --------------------------
	.section	.nv.shared._ZN8physgrad22compress_sparse_kernelEPKfPfPiS3_fi,"aw",@nobits
	.sectionflags	@""
	.align	16
	.zero		1024


//--------------------- .nv.shared._ZN8physgrad14scatter_kernelEPKfPfPKii --------------------------
	.section	.nv.shared._ZN8physgrad14scatter_kernelEPKfPfPKii,"aw",@nobits
	.sectionflags	@""
	.align	16
	.zero		1024


//--------------------- .nv.shared._ZN8physgrad13gather_kernelEPKfPfPKii --------------------------
	.section	.nv.shared._ZN8physgrad13gather_kernelEPKfPfPKii,"aw",@nobits
	.sectionflags	@""
	.align	16
	.zero		1024


//--------------------- .nv.shared._ZN8physgrad18copy_memory_kernelEPKfPfi --------------------------
	.section	.nv.shared._ZN8physgrad18copy_memory_kernelEPKfPfi,"aw",@nobits
	.sectionflags	@""
	.align	16
	.zero		1024


//--------------------- .nv.shared._ZN8physgrad17set_memory_kernelEPffi --------------------------
	.section	.nv.shared._ZN8physgrad17set_memory_kernelEPffi,"aw",@nobits
	.sectionflags	@""
	.align	16
	.zero		1024


//--------------------- .nv.shared._ZN8physgrad18zero_memory_kernelEPfi --------------------------
	.section	.nv.shared._ZN8physgrad18zero_memory_kernelEPfi,"aw",@nobits
	.sectionflags	@""
	.align	16
	.zero		1024


//--------------------- .nv.constant0._ZN8physgrad22check_alignment_kernelEPKvPii --------------------------
	.section	.nv.constant0._ZN8physgrad22check_alignment_kernelEPKvPii,"a",@progbits
	.sectionflags	@""
	.align	4
.nv.constant0._ZN8physgrad22check_alignment_kernelEPKvPii:
	.zero		916


//--------------------- .nv.constant0._ZN8physgrad29analyze_access_pattern_kernelEPKiPiS2_ii --------------------------
	.section	.nv.constant0._ZN8physgrad29analyze_access_pattern_kernelEPKiPiS2_ii,"a",@progbits
	.sectionflags	@""
	.align	4
.nv.constant0._ZN8physgrad29analyze_access_pattern_kernelEPKiPiS2_ii:
	.zero		928


//--------------------- .nv.constant0._ZN8physgrad17reduce_min_kernelEPKfPfi --------------------------
	.section	.nv.constant0._ZN8physgrad17reduce_min_kernelEPKfPfi,"a",@progbits
	.sectionflags	@""
	.align	4
.nv.constant0._ZN8physgrad17reduce_min_kernelEPKfPfi:
	.zero		916


//--------------------- .nv.constant0._ZN8physgrad17reduce_max_kernelEPKfPfi --------------------------
	.section	.nv.constant0._ZN8physgrad17reduce_max_kernelEPKfPfi,"a",@progbits
	.sectionflags	@""
	.align	4
.nv.constant0._ZN8physgrad17reduce_max_kernelEPKfPfi:
	.zero		916


//--------------------- .nv.constant0._ZN8physgrad17reduce_sum_kernelEPKfPfi --------------------------
	.section	.nv.constant0._ZN8physgrad17reduce_sum_kernelEPKfPfi,"a",@progbits
	.sectionflags	@""
	.align	4
.nv.constant0._ZN8physgrad17reduce_sum_kernelEPKfPfi:
	.zero		916


//--------------------- .nv.constant0._ZN8physgrad28memory_bandwidth_test_kernelEPKfPfii --------------------------
	.section	.nv.constant0._ZN8physgrad28memory_bandwidth_test_kernelEPKfPfii,"a",@progbits
	.sectionflags	@""
	.align	4
.nv.constant0._ZN8physgrad28memory_bandwidth_test_kernelEPKfPfii:
	.zero		920


//--------------------- .nv.constant0._ZN8physgrad24soa_to_aos_float3_kernelEPKfS1_S1_P6float3i --------------------------
	.section	.nv.constant0._ZN8physgrad24soa_to_aos_float3_kernelEPKfS1_S1_P6float3i,"a",@progbits
	.sectionflags	@""
	.align	4
.nv.constant0._ZN8physgrad24soa_to_aos_float3_kernelEPKfS1_S1_P6float3i:
	.zero		932


//--------------------- .nv.constant0._ZN8physgrad24aos_to_soa_float3_kernelEPK6float3PfS3_S3_i --------------------------
	.section	.nv.constant0._ZN8physgrad24aos_to_soa_float3_kernelEPK6float3PfS3_S3_i,"a",@progbits
	.sectionflags	@""
	.align	4
.nv.constant0._ZN8physgrad24aos_to_soa_float3_kernelEPK6float3PfS3_S3_i:
	.zero		932


//--------------------- .nv.constant0._ZN8physgrad20prefetch_data_kernelEPKfPii --------------------------
	.section	.nv.constant0._ZN8physgrad20prefetch_data_kernelEPKfPii,"a",@progbits
	.sectionflags	@""
	.align	4
.nv.constant0._ZN8physgrad20prefetch_data_kernelEPKfPii:
	.zero		916


//--------------------- .nv.constant0._ZN8physgrad24decompress_sparse_kernelEPKfPKiPfii --------------------------
	.section	.nv.constant0._ZN8physgrad24decompress_sparse_kernelEPKfPKiPfii,"a",@progbits
	.sectionflags	@""
	.align	4
.nv.constant0._ZN8physgrad24decompress_sparse_kernelEPKfPKiPfii:
	.zero		928


//--------------------- .nv.constant0._ZN8physgrad22compress_sparse_kernelEPKfPfPiS3_fi --------------------------
	.section	.nv.constant0._ZN8physgrad22compress_sparse_kernelEPKfPfPiS3_fi,"a",@progbits
	.sectionflags	@""
	.align	4
.nv.constant0._ZN8physgrad22compress_sparse_kernelEPKfPfPiS3_fi:
	.zero		936


//--------------------- .nv.constant0._ZN8physgrad14scatter_kernelEPKfPfPKii --------------------------
	.section	.nv.constant0._ZN8physgrad14scatter_kernelEPKfPfPKii,"a",@progbits
	.sectionflags	@""
	.align	4
.nv.constant0._ZN8physgrad14scatter_kernelEPKfPfPKii:
	.zero		924


//--------------------- .nv.constant0._ZN8physgrad13gather_kernelEPKfPfPKii --------------------------
	.section	.nv.constant0._ZN8physgrad13gather_kernelEPKfPfPKii,"a",@progbits
	.sectionflags	@""
	.align	4
.nv.constant0._ZN8physgrad13gather_kernelEPKfPfPKii:
	.zero		924


//--------------------- .nv.constant0._ZN8physgrad18copy_memory_kernelEPKfPfi --------------------------
	.section	.nv.constant0._ZN8physgrad18copy_memory_kernelEPKfPfi,"a",@progbits
	.sectionflags	@""
	.align	4
.nv.constant0._ZN8physgrad18copy_memory_kernelEPKfPfi:
	.zero		916


//--------------------- .nv.constant0._ZN8physgrad17set_memory_kernelEPffi --------------------------
	.section	.nv.constant0._ZN8physgrad17set_memory_kernelEPffi,"a",@progbits
	.sectionflags	@""
	.align	4
.nv.constant0._ZN8physgrad17set_memory_kernelEPffi:
	.zero		912


//--------------------- .nv.constant0._ZN8physgrad18zero_memory_kernelEPfi --------------------------
	.section	.nv.constant0._ZN8physgrad18zero_memory_kernelEPfi,"a",@progbits
	.sectionflags	@""
	.align	4
.nv.constant0._ZN8physgrad18zero_memory_kernelEPfi:
	.zero		908


//--------------------- SYMBOLS --------------------------

	.type		.nv.reservedSmem.offset0,@object
	.size		.nv.reservedSmem.offset0,0x4
	.type		.nv.reservedSmem.cap,@object
	.size		.nv.reservedSmem.cap,0x4
